// auto-generated by cutlass_sweep.gemm — config: {"arch": "sm_90", "cluster_m": 1, "cluster_n": 1, "dtype": "e4m3", "stages": 4, "tile_k": 32, "tile_m": 128, "tile_n": 64}
#include "cutlass/cutlass.h"
#include "cutlass/gemm/collective/collective_builder.hpp"
#include "cutlass/gemm/device/gemm_universal_adapter.h"
#include "cutlass/gemm/kernel/gemm_universal.hpp"
#include "cutlass/epilogue/collective/collective_builder.hpp"

using ElemA = cutlass::float_e4m3_t;
using ElemB = cutlass::float_e4m3_t;
using ElemCD = cutlass::float_e4m3_t;
using Acc  = float;
using TileShape    = cute::Shape<cute::_128, cute::_64, cute::_32>;
using ClusterShape = cute::Shape<cute::_1, cute::_1, cute::_1>;

using CollectiveEpilogue = typename cutlass::epilogue::collective::CollectiveBuilder<
    cutlass::arch::Sm90, cutlass::arch::OpClassTensorOp,
    TileShape, ClusterShape,
    cutlass::epilogue::collective::EpilogueTileAuto,
    Acc, Acc,
    ElemCD, cutlass::layout::RowMajor, 128 / cutlass::sizeof_bits<ElemCD>::value,
    ElemCD, cutlass::layout::RowMajor, 128 / cutlass::sizeof_bits<ElemCD>::value,
    cutlass::epilogue::collective::EpilogueScheduleAuto
  >::CollectiveOp;

using CollectiveMainloop = typename cutlass::gemm::collective::CollectiveBuilder<
    cutlass::arch::Sm90, cutlass::arch::OpClassTensorOp,
    ElemA, cutlass::layout::RowMajor, 128 / cutlass::sizeof_bits<ElemA>::value,
    ElemB, cutlass::layout::ColumnMajor, 128 / cutlass::sizeof_bits<ElemB>::value,
    Acc,
    TileShape, ClusterShape,
    cutlass::gemm::collective::StageCount<4>,
    cutlass::gemm::collective::KernelScheduleAuto
  >::CollectiveOp;

using GemmKernel = cutlass::gemm::kernel::GemmUniversal<
    cute::Shape<int,int,int,int>,
    CollectiveMainloop,
    CollectiveEpilogue
>;
using Gemm = cutlass::gemm::device::GemmUniversalAdapter<GemmKernel>;

// Force the device kernel symbol into the cubin without needing a host main.
auto* _anchor = &cutlass::device_kernel<GemmKernel>;


// ===== COMPILED SASS (sm_90a) =====

	.target	sm_90a

	.elftype	@"ET_EXEC"


//--------------------- .note.nv.tkinfo           --------------------------
	.section	.note.nv.tkinfo,"",@"SHT_NOTE"
	.sectionflags	@"SHF_NOTE_NV_TKINFO"
	.tkinfo
        /*0018*/ 	.word	0x00000002
        /*0030*/ 	.string	""
        /*0030*/ 	.string	"ptxas"
        /*0030*/ 	.string	"Cuda compilation tools, release 13.0, V13.0.88"
        /*0030*/ 	.string	"Build cuda_13.0.r13.0/compiler.36424714_0"
        /*0030*/ 	.string	"-arch sm_90a -m 64 "



//--------------------- .note.nv.cuinfo           --------------------------
	.section	.note.nv.cuinfo,"",@"SHT_NOTE"
	.sectionflags	@"SHF_NOTE_NV_CUINFO"
        /*0018*/ 	.short	0x0002
        /*001a*/ 	.short	0x005a
        /*001c*/ 	.short	0x0082
	.zero		2


//--------------------- .nv.info                  --------------------------
	.section	.nv.info,"",@"SHT_CUDA_INFO"
	.align	4


	//----- nvinfo : EIATTR_REGCOUNT
	.align		4
        /*0000*/ 	.byte	0x04, 0x2f
        /*0002*/ 	.short	(.L_12 - .L_11)
	.align		4
.L_11:
        /*0004*/ 	.word	index@(_ZN7cutlass13device_kernelINS_4gemm6kernel13GemmUniversalIN4cute5tupleIJiiiiEEENS1_10collective13CollectiveMmaINS1_37MainloopSm90TmaGmmaWarpSpecializedFP8ILi4ENS5_IJNS4_1CILi1EEESB_SB_EEENS1_35KernelTmaWarpSpecializedCooperativeEEENS5_IJNSA_ILi128EEENSA_ILi64EEENSA_ILi32EEEEEENS_12float_e4m3_tENS5_IJlSB_lEEESJ_SK_NS4_8TiledMMAINS4_8MMA_AtomIJNS4_4SM904GMMA30MMA_64x64x32_F32E4M3E4M3_SS_TNILNSO_7ScaleInE1ELSQ_1EEEEEENS4_6LayoutINS5_IJNSA_ILi2EEESB_SB_EEENS5_IJSB_NSA_ILi0EEESW_EEEEENS5_IJNS4_10UnderscoreESZ_SZ_EEEEENS4_13SM90_TMA_LOADENS4_14ComposedLayoutINS4_7SwizzleILi1ELi4ELi3EEENS4_18smem_ptr_flag_bitsILi8EEENST_INS5_IJNSA_ILi8EEESH_EEENS5_IJSH_SB_EEEEEEEvNS4_8identityES12_S1C_vS1D_EENS_8epilogue10collective6detail29Sm90TmaWarpSpecializedAdapterINS1G_15DefaultEpilogueISJ_SK_SK_NS1F_6thread17LinearCombinationISJ_Li1EffLNS1K_9ScaleType4KindE0ELNS_15FloatRoundStyleE2ESJ_EENS1_15EpilogueDefaultEEEEEvvEEEEvNT_6ParamsE)
        /*0008*/ 	.word	0x000000a8


	//----- nvinfo : EIATTR_FRAME_SIZE
	.align		4
.L_12:
        /*000c*/ 	.byte	0x04, 0x11
        /*000e*/ 	.short	(.L_14 - .L_13)
	.align		4
.L_13:
        /*0010*/ 	.word	index@(_ZN7cutlass13device_kernelINS_4gemm6kernel13GemmUniversalIN4cute5tupleIJiiiiEEENS1_10collective13CollectiveMmaINS1_37MainloopSm90TmaGmmaWarpSpecializedFP8ILi4ENS5_IJNS4_1CILi1EEESB_SB_EEENS1_35KernelTmaWarpSpecializedCooperativeEEENS5_IJNSA_ILi128EEENSA_ILi64EEENSA_ILi32EEEEEENS_12float_e4m3_tENS5_IJlSB_lEEESJ_SK_NS4_8TiledMMAINS4_8MMA_AtomIJNS4_4SM904GMMA30MMA_64x64x32_F32E4M3E4M3_SS_TNILNSO_7ScaleInE1ELSQ_1EEEEEENS4_6LayoutINS5_IJNSA_ILi2EEESB_SB_EEENS5_IJSB_NSA_ILi0EEESW_EEEEENS5_IJNS4_10UnderscoreESZ_SZ_EEEEENS4_13SM90_TMA_LOADENS4_14ComposedLayoutINS4_7SwizzleILi1ELi4ELi3EEENS4_18smem_ptr_flag_bitsILi8EEENST_INS5_IJNSA_ILi8EEESH_EEENS5_IJSH_SB_EEEEEEEvNS4_8identityES12_S1C_vS1D_EENS_8epilogue10collective6detail29Sm90TmaWarpSpecializedAdapterINS1G_15DefaultEpilogueISJ_SK_SK_NS1F_6thread17LinearCombinationISJ_Li1EffLNS1K_9ScaleType4KindE0ELNS_15FloatRoundStyleE2ESJ_EENS1_15EpilogueDefaultEEEEEvvEEEEvNT_6ParamsE)
        /*0014*/ 	.word	0x00000000


	//----- nvinfo : EIATTR_MIN_STACK_SIZE
	.align		4
.L_14:
        /*0018*/ 	.byte	0x04, 0x12
        /*001a*/ 	.short	(.L_16 - .L_15)
	.align		4
.L_15:
        /*001c*/ 	.word	index@(_ZN7cutlass13device_kernelINS_4gemm6kernel13GemmUniversalIN4cute5tupleIJiiiiEEENS1_10collective13CollectiveMmaINS1_37MainloopSm90TmaGmmaWarpSpecializedFP8ILi4ENS5_IJNS4_1CILi1EEESB_SB_EEENS1_35KernelTmaWarpSpecializedCooperativeEEENS5_IJNSA_ILi128EEENSA_ILi64EEENSA_ILi32EEEEEENS_12float_e4m3_tENS5_IJlSB_lEEESJ_SK_NS4_8TiledMMAINS4_8MMA_AtomIJNS4_4SM904GMMA30MMA_64x64x32_F32E4M3E4M3_SS_TNILNSO_7ScaleInE1ELSQ_1EEEEEENS4_6LayoutINS5_IJNSA_ILi2EEESB_SB_EEENS5_IJSB_NSA_ILi0EEESW_EEEEENS5_IJNS4_10UnderscoreESZ_SZ_EEEEENS4_13SM90_TMA_LOADENS4_14ComposedLayoutINS4_7SwizzleILi1ELi4ELi3EEENS4_18smem_ptr_flag_bitsILi8EEENST_INS5_IJNSA_ILi8EEESH_EEENS5_IJSH_SB_EEEEEEEvNS4_8identityES12_S1C_vS1D_EENS_8epilogue10collective6detail29Sm90TmaWarpSpecializedAdapterINS1G_15DefaultEpilogueISJ_SK_SK_NS1F_6thread17LinearCombinationISJ_Li1EffLNS1K_9ScaleType4KindE0ELNS_15FloatRoundStyleE2ESJ_EENS1_15EpilogueDefaultEEEEEvvEEEEvNT_6ParamsE)
        /*0020*/ 	.word	0x00000000
.L_16:


//--------------------- .nv.compat                --------------------------
	.section	.nv.compat,"",@"SHT_CUDA_COMPAT_INFO"
	.align	4
        /*0000*/ 	.byte	0x02, 0x09, 0x01, 0x00, 0x02, 0x02, 0x04, 0x00, 0x02, 0x05, 0x05, 0x00, 0x03, 0x07, 0x01, 0x01
        /*0010*/ 	.byte	0x02, 0x03, 0x01, 0x00, 0x02, 0x06, 0x01, 0x00, 0x04, 0x0b, 0x08, 0x00, 0x00, 0x00, 0x00, 0x00
        /*0020*/ 	.byte	0x00, 0x00, 0x00, 0x00


//--------------------- .nv.info._ZN7cutlass13device_kernelINS_4gemm6kernel13GemmUniversalIN4cute5tupleIJiiiiEEENS1_10collective13CollectiveMmaINS1_37MainloopSm90TmaGmmaWarpSpecializedFP8ILi4ENS5_IJNS4_1CILi1EEESB_SB_EEENS1_35KernelTmaWarpSpecializedCooperativeEEENS5_IJNSA_ILi128EEENSA_ILi64EEENSA_ILi32EEEEEENS_12float_e4m3_tENS5_IJlSB_lEEESJ_SK_NS4_8TiledMMAINS4_8MMA_AtomIJNS4_4SM904GMMA30MMA_64x64x32_F32E4M3E4M3_SS_TNILNSO_7ScaleInE1ELSQ_1EEEEEENS4_6LayoutINS5_IJNSA_ILi2EEESB_SB_EEENS5_IJSB_NSA_ILi0EEESW_EEEEENS5_IJNS4_10UnderscoreESZ_SZ_EEEEENS4_13SM90_TMA_LOADENS4_14ComposedLayoutINS4_7SwizzleILi1ELi4ELi3EEENS4_18smem_ptr_flag_bitsILi8EEENST_INS5_IJNSA_ILi8EEESH_EEENS5_IJSH_SB_EEEEEEEvNS4_8identityES12_S1C_vS1D_EENS_8epilogue10collective6detail29Sm90TmaWarpSpecializedAdapterINS1G_15DefaultEpilogueISJ_SK_SK_NS1F_6thread17LinearCombinationISJ_Li1EffLNS1K_9ScaleType4KindE0ELNS_15FloatRoundStyleE2ESJ_EENS1_15EpilogueDefaultEEEEEvvEEEEvNT_6ParamsE --------------------------
	.section	.nv.info._ZN7cutlass13device_kernelINS_4gemm6kernel13GemmUniversalIN4cute5tupleIJiiiiEEENS1_10collective13CollectiveMmaINS1_37MainloopSm90TmaGmmaWarpSpecializedFP8ILi4ENS5_IJNS4_1CILi1EEESB_SB_EEENS1_35KernelTmaWarpSpecializedCooperativeEEENS5_IJNSA_ILi128EEENSA_ILi64EEENSA_ILi32EEEEEENS_12float_e4m3_tENS5_IJlSB_lEEESJ_SK_NS4_8TiledMMAINS4_8MMA_AtomIJNS4_4SM904GMMA30MMA_64x64x32_F32E4M3E4M3_SS_TNILNSO_7ScaleInE1ELSQ_1EEEEEENS4_6LayoutINS5_IJNSA_ILi2EEESB_SB_EEENS5_IJSB_NSA_ILi0EEESW_EEEEENS5_IJNS4_10UnderscoreESZ_SZ_EEEEENS4_13SM90_TMA_LOADENS4_14ComposedLayoutINS4_7SwizzleILi1ELi4ELi3EEENS4_18smem_ptr_flag_bitsILi8EEENST_INS5_IJNSA_ILi8EEESH_EEENS5_IJSH_SB_EEEEEEEvNS4_8identityES12_S1C_vS1D_EENS_8epilogue10collective6detail29Sm90TmaWarpSpecializedAdapterINS1G_15DefaultEpilogueISJ_SK_SK_NS1F_6thread17LinearCombinationISJ_Li1EffLNS1K_9ScaleType4KindE0ELNS_15FloatRoundStyleE2ESJ_EENS1_15EpilogueDefaultEEEEEvvEEEEvNT_6ParamsE,"",@"SHT_CUDA_INFO"
	.sectionflags	@""
	.align	4


	//----- nvinfo : EIATTR_CUDA_API_VERSION
	.align		4
        /*0000*/ 	.byte	0x04, 0x37
        /*0002*/ 	.short	(.L_18 - .L_17)
.L_17:
        /*0004*/ 	.word	0x00000082


	//----- nvinfo : EIATTR_KPARAM_INFO
	.align		4
.L_18:
        /*0008*/ 	.byte	0x04, 0x17
        /*000a*/ 	.short	(.L_20 - .L_19)
.L_19:
        /*000c*/ 	.word	0x00000000
        /*0010*/ 	.short	0x0000
        /*0012*/ 	.short	0x0070
        /*0014*/ 	.byte	0x00, 0xf0, 0x01, 0x10


	//----- nvinfo : EIATTR_SPARSE_MMA_MASK
	.align		4
.L_20:
        /*0018*/ 	.byte	0x03, 0x50
        /*001a*/ 	.short	0x0000


	//----- nvinfo : EIATTR_MAXREG_COUNT
	.align		4
        /*001c*/ 	.byte	0x03, 0x1b
        /*001e*/ 	.short	0x00a8


	//----- nvinfo : EIATTR_NUM_BARRIERS
	.align		4
        /*0020*/ 	.byte	0x02, 0x4c
        /*0022*/ 	.byte	0x01
	.zero		1


	//----- nvinfo : EIATTR_MERCURY_ISA_VERSION
	.align		4
        /*0024*/ 	.byte	0x03, 0x5f
        /*0026*/ 	.short	0x0101


	//----- nvinfo : EIATTR_INT_WARP_WIDE_INSTR_OFFSETS
	.align		4
        /*0028*/ 	.byte	0x04, 0x31
        /*002a*/ 	.short	(.L_22 - .L_21)


	//   ....[0]....
.L_21:
        /*002c*/ 	.word	0x000003a0


	//   ....[1]....
        /*0030*/ 	.word	0x000003b0


	//   ....[2]....
        /*0034*/ 	.word	0x000004c0


	//----- nvinfo : EIATTR_COOP_GROUP_MASK_REGIDS
	.align		4
.L_22:
        /*0038*/ 	.byte	0x04, 0x29
        /*003a*/ 	.short	(.L_24 - .L_23)


	//   ....[0]....
.L_23:
        /*003c*/ 	.word	0xffffffff


	//   ....[1]....
        /*0040*/ 	.word	0xffffffff


	//   ....[2]....
        /*0044*/ 	.word	0xffffffff


	//   ....[3]....
        /*0048*/ 	.word	0xffffffff


	//   ....[4]....
        /*004c*/ 	.word	0xffffffff


	//----- nvinfo : EIATTR_COOP_GROUP_INSTR_OFFSETS
	.align		4
.L_24:
        /*0050*/ 	.byte	0x04, 0x28
        /*0052*/ 	.short	(.L_26 - .L_25)


	//   ....[0]....
.L_25:
        /*0054*/ 	.word	0x00000060


	//   ....[1]....
        /*0058*/ 	.word	0x00000070


	//   ....[2]....
        /*005c*/ 	.word	0x00000130


	//   ....[3]....
        /*0060*/ 	.word	0x000002c0


	//   ....[4]....
        /*0064*/ 	.word	0x00000fe0


	//----- nvinfo : EIATTR_REG_RECONFIG
	.align		4
.L_26:
        /*0068*/ 	.byte	0x01, 0x54
	.zero		2


	//----- nvinfo : EIATTR_MBARRIER_INSTR_OFFSETS
	.align		4
        /*006c*/ 	.byte	0x04, 0x39
        /*006e*/ 	.short	(.L_28 - .L_27)


	//   ....[0]....
.L_27:
        /*0070*/ 	.word	0x00000230
        /*0074*/ 	.word	0x000000ff
        /*0078*/ 	.word	0x00000000
        /*007c*/ 	.short	0x0100
        /*007e*/ 	.byte	0x08
	.zero		1


	//   ....[1]....
        /*0080*/ 	.word	0x00000240
        /*0084*/ 	.word	0x000000ff
        /*0088*/ 	.word	0x00000020
        /*008c*/ 	.short	0x0100
        /*008e*/ 	.byte	0x08
	.zero		1


	//   ....[2]....
        /*0090*/ 	.word	0x00000250
        /*0094*/ 	.word	0x000000ff
        /*0098*/ 	.word	0x00000008
        /*009c*/ 	.short	0x0100
        /*009e*/ 	.byte	0x08
	.zero		1


	//   ....[3]....
        /*00a0*/ 	.word	0x00000260
        /*00a4*/ 	.word	0x000000ff
        /*00a8*/ 	.word	0x00000028
        /*00ac*/ 	.short	0x0100
        /*00ae*/ 	.byte	0x08
	.zero		1


	//   ....[4]....
        /*00b0*/ 	.word	0x00000270
        /*00b4*/ 	.word	0x000000ff
        /*00b8*/ 	.word	0x00000010
        /*00bc*/ 	.short	0x0100
        /*00be*/ 	.byte	0x08
	.zero		1


	//   ....[5]....
        /*00c0*/ 	.word	0x00000280
        /*00c4*/ 	.word	0x000000ff
        /*00c8*/ 	.word	0x00000030
        /*00cc*/ 	.short	0x0100
        /*00ce*/ 	.byte	0x08
	.zero		1


	//   ....[6]....
        /*00d0*/ 	.word	0x00000290
        /*00d4*/ 	.word	0x000000ff
        /*00d8*/ 	.word	0x00000018
        /*00dc*/ 	.short	0x0100
        /*00de*/ 	.byte	0x08
	.zero		1


	//   ....[7]....
        /*00e0*/ 	.word	0x000002a0
        /*00e4*/ 	.word	0x000000ff
        /*00e8*/ 	.word	0x00000038
        /*00ec*/ 	.short	0x0100
        /*00ee*/ 	.byte	0x08
	.zero		1


	//   ....[8]....
        /*00f0*/ 	.word	0x00000530
        /*00f4*/ 	.word	0x000000ff
        /*00f8*/ 	.word	0x00000050
        /*00fc*/ 	.short	0x0100
        /*00fe*/ 	.byte	0x06
	.zero		1


	//   ....[9]....
        /*0100*/ 	.word	0x00000590
        /*0104*/ 	.word	0x000000ff
        /*0108*/ 	.word	0x00000058
        /*010c*/ 	.short	0x0100
        /*010e*/ 	.byte	0x06
	.zero		1


	//   ....[10]....
        /*0110*/ 	.word	0x00001310
        /*0114*/ 	.word	0x000000ff
        /*0118*/ 	.word	0x00000000
        /*011c*/ 	.short	0x010a
        /*011e*/ 	.byte	0x06
	.zero		1


	//   ....[11]....
        /*0120*/ 	.word	0x00001350
        /*0124*/ 	.word	0x000000ff
        /*0128*/ 	.word	0x00000000
        /*012c*/ 	.short	0x010a
        /*012e*/ 	.byte	0x06
	.zero		1


	//   ....[12]....
        /*0130*/ 	.word	0x00001930
        /*0134*/ 	.word	0x000000ff
        /*0138*/ 	.word	0x00000000
        /*013c*/ 	.short	0x010a
        /*013e*/ 	.byte	0x0c
	.zero		1


	//   ....[13]....
        /*0140*/ 	.word	0x00001970
        /*0144*/ 	.word	0x000000ff
        /*0148*/ 	.word	0x00000000
        /*014c*/ 	.short	0x010a
        /*014e*/ 	.byte	0x0c
	.zero		1


	//   ....[14]....
        /*0150*/ 	.word	0x00001d50
        /*0154*/ 	.word	0x000000ff
        /*0158*/ 	.word	0x00000000
        /*015c*/ 	.short	0x0101
        /*015e*/ 	.byte	0x08
	.zero		1


	//   ....[15]....
        /*0160*/ 	.word	0x00002180
        /*0164*/ 	.word	0x000000ff
        /*0168*/ 	.word	0x00000000
        /*016c*/ 	.short	0x0101
        /*016e*/ 	.byte	0x06
	.zero		1


	//   ....[16]....
        /*0170*/ 	.word	0x00005b30
        /*0174*/ 	.word	0x00000012
        /*0178*/ 	.word	0x00000020
        /*017c*/ 	.short	0x010a
        /*017e*/ 	.byte	0x3f
	.zero		1


	//   ....[17]....
        /*0180*/ 	.word	0x00005ef0
        /*0184*/ 	.word	0x00000003
        /*0188*/ 	.word	0x00000058
        /*018c*/ 	.short	0x0101
        /*018e*/ 	.byte	0x3f
	.zero		1


	//   ....[18]....
        /*0190*/ 	.word	0x00006610
        /*0194*/ 	.word	0x00000005
        /*0198*/ 	.word	0x00000000
        /*019c*/ 	.short	0x010a
        /*019e*/ 	.byte	0x3f
	.zero		1


	//   ....[19]....
        /*01a0*/ 	.word	0x00006690
        /*01a4*/ 	.word	0x00000007
        /*01a8*/ 	.word	0x00000000
        /*01ac*/ 	.short	0x010a
        /*01ae*/ 	.byte	0x3f
	.zero		1


	//   ....[20]....
        /*01b0*/ 	.word	0x00006720
        /*01b4*/ 	.word	0x00000006
        /*01b8*/ 	.word	0x00000000
        /*01bc*/ 	.short	0x010a
        /*01be*/ 	.byte	0x3f
	.zero		1


	//   ....[21]....
        /*01c0*/ 	.word	0x000067b0
        /*01c4*/ 	.word	0x00000003
        /*01c8*/ 	.word	0x00000000
        /*01cc*/ 	.short	0x010a
        /*01ce*/ 	.byte	0x3f
	.zero		1


	//   ....[22]....
        /*01d0*/ 	.word	0x00006820
        /*01d4*/ 	.word	0x00000007
        /*01d8*/ 	.word	0x00000000
        /*01dc*/ 	.short	0x010a
        /*01de*/ 	.byte	0x3f
	.zero		1


	//   ....[23]....
        /*01e0*/ 	.word	0x00006880
        /*01e4*/ 	.word	0x00000008
        /*01e8*/ 	.word	0x00000000
        /*01ec*/ 	.short	0x010a
        /*01ee*/ 	.byte	0x3f
	.zero		1


	//   ....[24]....
        /*01f0*/ 	.word	0x00006950
        /*01f4*/ 	.word	0x00000012
        /*01f8*/ 	.word	0x00000020
        /*01fc*/ 	.short	0x010a
        /*01fe*/ 	.byte	0x3f
	.zero		1


	//   ....[25]....
        /*0200*/ 	.word	0x00006a30
        /*0204*/ 	.word	0x00000005
        /*0208*/ 	.word	0x00000000
        /*020c*/ 	.short	0x010a
        /*020e*/ 	.byte	0x3f
	.zero		1


	//   ....[26]....
        /*0210*/ 	.word	0x00006a80
        /*0214*/ 	.word	0x00000007
        /*0218*/ 	.word	0x00000000
        /*021c*/ 	.short	0x010a
        /*021e*/ 	.byte	0x3f
	.zero		1


	//   ....[27]....
        /*0220*/ 	.word	0x00006ad0
        /*0224*/ 	.word	0x00000006
        /*0228*/ 	.word	0x00000000
        /*022c*/ 	.short	0x010a
        /*022e*/ 	.byte	0x3f
	.zero		1


	//----- nvinfo : EIATTR_NUM_MBARRIERS
	.align		4
.L_28:
        /*0230*/ 	.byte	0x03, 0x38
        /*0232*/ 	.short	0x000a


	//----- nvinfo : EIATTR_EXIT_INSTR_OFFSETS
	.align		4
        /*0234*/ 	.byte	0x04, 0x1c
        /*0236*/ 	.short	(.L_30 - .L_29)


	//   ....[0]....
.L_29:
        /*0238*/ 	.word	0x000005e0


	//   ....[1]....
        /*023c*/ 	.word	0x00000eb0


	//   ....[2]....
        /*0240*/ 	.word	0x00005190


	//   ....[3]....
        /*0244*/ 	.word	0x000057d0


	//   ....[4]....
        /*0248*/ 	.word	0x00006800


	//----- nvinfo : EIATTR_MAX_THREADS
	.align		4
.L_30:
        /*024c*/ 	.byte	0x04, 0x05
        /*024e*/ 	.short	(.L_32 - .L_31)
.L_31:
        /*0250*/ 	.word	0x00000180
        /*0254*/ 	.word	0x00000001
        /*0258*/ 	.word	0x00000001


	//----- nvinfo : EIATTR_CRS_STACK_SIZE
	.align		4
.L_32:
        /*025c*/ 	.byte	0x04, 0x1e
        /*025e*/ 	.short	(.L_34 - .L_33)
.L_33:
        /*0260*/ 	.word	0x00000000


	//----- nvinfo : EIATTR_CBANK_PARAM_SIZE
	.align		4
.L_34:
        /*0264*/ 	.byte	0x03, 0x19
        /*0266*/ 	.short	0x0470


	//----- nvinfo : EIATTR_PARAM_CBANK
	.align		4
        /*0268*/ 	.byte	0x04, 0x0a
        /*026a*/ 	.short	(.L_36 - .L_35)
	.align		4
.L_35:
        /*026c*/ 	.word	index@(.nv.constant0._ZN7cutlass13device_kernelINS_4gemm6kernel13GemmUniversalIN4cute5tupleIJiiiiEEENS1_10collective13CollectiveMmaINS1_37MainloopSm90TmaGmmaWarpSpecializedFP8ILi4ENS5_IJNS4_1CILi1EEESB_SB_EEENS1_35KernelTmaWarpSpecializedCooperativeEEENS5_IJNSA_ILi128EEENSA_ILi64EEENSA_ILi32EEEEEENS_12float_e4m3_tENS5_IJlSB_lEEESJ_SK_NS4_8TiledMMAINS4_8MMA_AtomIJNS4_4SM904GMMA30MMA_64x64x32_F32E4M3E4M3_SS_TNILNSO_7ScaleInE1ELSQ_1EEEEEENS4_6LayoutINS5_IJNSA_ILi2EEESB_SB_EEENS5_IJSB_NSA_ILi0EEESW_EEEEENS5_IJNS4_10UnderscoreESZ_SZ_EEEEENS4_13SM90_TMA_LOADENS4_14ComposedLayoutINS4_7SwizzleILi1ELi4ELi3EEENS4_18smem_ptr_flag_bitsILi8EEENST_INS5_IJNSA_ILi8EEESH_EEENS5_IJSH_SB_EEEEEEEvNS4_8identityES12_S1C_vS1D_EENS_8epilogue10collective6detail29Sm90TmaWarpSpecializedAdapterINS1G_15DefaultEpilogueISJ_SK_SK_NS1F_6thread17LinearCombinationISJ_Li1EffLNS1K_9ScaleType4KindE0ELNS_15FloatRoundStyleE2ESJ_EENS1_15EpilogueDefaultEEEEEvvEEEEvNT_6ParamsE)
        /*0270*/ 	.short	0x0210
        /*0272*/ 	.short	0x0470


	//----- nvinfo : EIATTR_SW_WAR
	.align		4
.L_36:
        /*0274*/ 	.byte	0x04, 0x36
        /*0276*/ 	.short	(.L_38 - .L_37)
.L_37:
        /*0278*/ 	.word	0x00000008
.L_38:


//--------------------- .nv.callgraph             --------------------------
	.section	.nv.callgraph,"",@"SHT_CUDA_CALLGRAPH"
	.align	4
	.sectionentsize	8
	.align		4
        /*0000*/ 	.word	0x00000000
	.align		4
        /*0004*/ 	.word	0xffffffff
	.align		4
        /*0008*/ 	.word	0x00000000
	.align		4
        /*000c*/ 	.word	0xfffffffe
	.align		4
        /*0010*/ 	.word	0x00000000
	.align		4
        /*0014*/ 	.word	0xfffffffd
	.align		4
        /*0018*/ 	.word	0x00000000
	.align		4
        /*001c*/ 	.word	0xfffffffc


//--------------------- .nv.constant4             --------------------------
	.section	.nv.constant4,"a",@progbits
	.align	8
	.align		8
.nv.constant4:
        /*0000*/ 	.dword	_ZN39_INTERNAL_7fbaa884_4_k_cu_cb975740_30754cuda3std3__45__cpo5beginE
	.align		8
        /*0008*/ 	.dword	_ZN39_INTERNAL_7fbaa884_4_k_cu_cb975740_30754cuda3std3__45__cpo3endE
	.align		8
        /*0010*/ 	.dword	_ZN39_INTERNAL_7fbaa884_4_k_cu_cb975740_30754cuda3std3__45__cpo6cbeginE
	.align		8
        /*0018*/ 	.dword	_ZN39_INTERNAL_7fbaa884_4_k_cu_cb975740_30754cuda3std3__45__cpo4cendE
	.align		8
        /*0020*/ 	.dword	_ZN39_INTERNAL_7fbaa884_4_k_cu_cb975740_30754cuda3std3__441_GLOBAL__N__7fbaa884_4_k_cu_cb975740_30756ignoreE
	.align		8
        /*0028*/ 	.dword	_ZN39_INTERNAL_7fbaa884_4_k_cu_cb975740_30754cuda3std3__419piecewise_constructE
	.align		8
        /*0030*/ 	.dword	_ZN39_INTERNAL_7fbaa884_4_k_cu_cb975740_30754cuda3std3__48in_placeE
	.align		8
        /*0038*/ 	.dword	_ZN39_INTERNAL_7fbaa884_4_k_cu_cb975740_30754cuda3std6ranges3__45__cpo4swapE
	.align		8
        /*0040*/ 	.dword	_ZN39_INTERNAL_7fbaa884_4_k_cu_cb975740_30754cuda3std6ranges3__45__cpo9iter_moveE
	.align		8
        /*0048*/ 	.dword	_ZN39_INTERNAL_7fbaa884_4_k_cu_cb975740_30754cute7productE
	.align		8
        /*0050*/ 	.dword	_ZN39_INTERNAL_7fbaa884_4_k_cu_cb975740_30754cute1_E


//--------------------- .text._ZN7cutlass13device_kernelINS_4gemm6kernel13GemmUniversalIN4cute5tupleIJiiiiEEENS1_10collective13CollectiveMmaINS1_37MainloopSm90TmaGmmaWarpSpecializedFP8ILi4ENS5_IJNS4_1CILi1EEESB_SB_EEENS1_35KernelTmaWarpSpecializedCooperativeEEENS5_IJNSA_ILi128EEENSA_ILi64EEENSA_ILi32EEEEEENS_12float_e4m3_tENS5_IJlSB_lEEESJ_SK_NS4_8TiledMMAINS4_8MMA_AtomIJNS4_4SM904GMMA30MMA_64x64x32_F32E4M3E4M3_SS_TNILNSO_7ScaleInE1ELSQ_1EEEEEENS4_6LayoutINS5_IJNSA_ILi2EEESB_SB_EEENS5_IJSB_NSA_ILi0EEESW_EEEEENS5_IJNS4_10UnderscoreESZ_SZ_EEEEENS4_13SM90_TMA_LOADENS4_14ComposedLayoutINS4_7SwizzleILi1ELi4ELi3EEENS4_18smem_ptr_flag_bitsILi8EEENST_INS5_IJNSA_ILi8EEESH_EEENS5_IJSH_SB_EEEEEEEvNS4_8identityES12_S1C_vS1D_EENS_8epilogue10collective6detail29Sm90TmaWarpSpecializedAdapterINS1G_15DefaultEpilogueISJ_SK_SK_NS1F_6thread17LinearCombinationISJ_Li1EffLNS1K_9ScaleType4KindE0ELNS_15FloatRoundStyleE2ESJ_EENS1_15EpilogueDefaultEEEEEvvEEEEvNT_6ParamsE --------------------------
	.section	.text._ZN7cutlass13device_kernelINS_4gemm6kernel13GemmUniversalIN4cute5tupleIJiiiiEEENS1_10collective13CollectiveMmaINS1_37MainloopSm90TmaGmmaWarpSpecializedFP8ILi4ENS5_IJNS4_1CILi1EEESB_SB_EEENS1_35KernelTmaWarpSpecializedCooperativeEEENS5_IJNSA_ILi128EEENSA_ILi64EEENSA_ILi32EEEEEENS_12float_e4m3_tENS5_IJlSB_lEEESJ_SK_NS4_8TiledMMAINS4_8MMA_AtomIJNS4_4SM904GMMA30MMA_64x64x32_F32E4M3E4M3_SS_TNILNSO_7ScaleInE1ELSQ_1EEEEEENS4_6LayoutINS5_IJNSA_ILi2EEESB_SB_EEENS5_IJSB_NSA_ILi0EEESW_EEEEENS5_IJNS4_10UnderscoreESZ_SZ_EEEEENS4_13SM90_TMA_LOADENS4_14ComposedLayoutINS4_7SwizzleILi1ELi4ELi3EEENS4_18smem_ptr_flag_bitsILi8EEENST_INS5_IJNSA_ILi8EEESH_EEENS5_IJSH_SB_EEEEEEEvNS4_8identityES12_S1C_vS1D_EENS_8epilogue10collective6detail29Sm90TmaWarpSpecializedAdapterINS1G_15DefaultEpilogueISJ_SK_SK_NS1F_6thread17LinearCombinationISJ_Li1EffLNS1K_9ScaleType4KindE0ELNS_15FloatRoundStyleE2ESJ_EENS1_15EpilogueDefaultEEEEEvvEEEEvNT_6ParamsE,"ax",@progbits
	.align	128
.text._ZN7cutlass13device_kernelINS_4gemm6kernel13GemmUniversalIN4cute5tupleIJiiiiEEENS1_10collective13CollectiveMmaINS1_37MainloopSm90TmaGmmaWarpSpecializedFP8ILi4ENS5_IJNS4_1CILi1EEESB_SB_EEENS1_35KernelTmaWarpSpecializedCooperativeEEENS5_IJNSA_ILi128EEENSA_ILi64EEENSA_ILi32EEEEEENS_12float_e4m3_tENS5_IJlSB_lEEESJ_SK_NS4_8TiledMMAINS4_8MMA_AtomIJNS4_4SM904GMMA30MMA_64x64x32_F32E4M3E4M3_SS_TNILNSO_7ScaleInE1ELSQ_1EEEEEENS4_6LayoutINS5_IJNSA_ILi2EEESB_SB_EEENS5_IJSB_NSA_ILi0EEESW_EEEEENS5_IJNS4_10UnderscoreESZ_SZ_EEEEENS4_13SM90_TMA_LOADENS4_14ComposedLayoutINS4_7SwizzleILi1ELi4ELi3EEENS4_18smem_ptr_flag_bitsILi8EEENST_INS5_IJNSA_ILi8EEESH_EEENS5_IJSH_SB_EEEEEEEvNS4_8identityES12_S1C_vS1D_EENS_8epilogue10collective6detail29Sm90TmaWarpSpecializedAdapterINS1G_15DefaultEpilogueISJ_SK_SK_NS1F_6thread17LinearCombinationISJ_Li1EffLNS1K_9ScaleType4KindE0ELNS_15FloatRoundStyleE2ESJ_EENS1_15EpilogueDefaultEEEEEvvEEEEvNT_6ParamsE:
        .type           _ZN7cutlass13device_kernelINS_4gemm6kernel13GemmUniversalIN4cute5tupleIJiiiiEEENS1_10collective13CollectiveMmaINS1_37MainloopSm90TmaGmmaWarpSpecializedFP8ILi4ENS5_IJNS4_1CILi1EEESB_SB_EEENS1_35KernelTmaWarpSpecializedCooperativeEEENS5_IJNSA_ILi128EEENSA_ILi64EEENSA_ILi32EEEEEENS_12float_e4m3_tENS5_IJlSB_lEEESJ_SK_NS4_8TiledMMAINS4_8MMA_AtomIJNS4_4SM904GMMA30MMA_64x64x32_F32E4M3E4M3_SS_TNILNSO_7ScaleInE1ELSQ_1EEEEEENS4_6LayoutINS5_IJNSA_ILi2EEESB_SB_EEENS5_IJSB_NSA_ILi0EEESW_EEEEENS5_IJNS4_10UnderscoreESZ_SZ_EEEEENS4_13SM90_TMA_LOADENS4_14ComposedLayoutINS4_7SwizzleILi1ELi4ELi3EEENS4_18smem_ptr_flag_bitsILi8EEENST_INS5_IJNSA_ILi8EEESH_EEENS5_IJSH_SB_EEEEEEEvNS4_8identityES12_S1C_vS1D_EENS_8epilogue10collective6detail29Sm90TmaWarpSpecializedAdapterINS1G_15DefaultEpilogueISJ_SK_SK_NS1F_6thread17LinearCombinationISJ_Li1EffLNS1K_9ScaleType4KindE0ELNS_15FloatRoundStyleE2ESJ_EENS1_15EpilogueDefaultEEEEEvvEEEEvNT_6ParamsE,@function
        .size           _ZN7cutlass13device_kernelINS_4gemm6kernel13GemmUniversalIN4cute5tupleIJiiiiEEENS1_10collective13CollectiveMmaINS1_37MainloopSm90TmaGmmaWarpSpecializedFP8ILi4ENS5_IJNS4_1CILi1EEESB_SB_EEENS1_35KernelTmaWarpSpecializedCooperativeEEENS5_IJNSA_ILi128EEENSA_ILi64EEENSA_ILi32EEEEEENS_12float_e4m3_tENS5_IJlSB_lEEESJ_SK_NS4_8TiledMMAINS4_8MMA_AtomIJNS4_4SM904GMMA30MMA_64x64x32_F32E4M3E4M3_SS_TNILNSO_7ScaleInE1ELSQ_1EEEEEENS4_6LayoutINS5_IJNSA_ILi2EEESB_SB_EEENS5_IJSB_NSA_ILi0EEESW_EEEEENS5_IJNS4_10UnderscoreESZ_SZ_EEEEENS4_13SM90_TMA_LOADENS4_14ComposedLayoutINS4_7SwizzleILi1ELi4ELi3EEENS4_18smem_ptr_flag_bitsILi8EEENST_INS5_IJNSA_ILi8EEESH_EEENS5_IJSH_SB_EEEEEEEvNS4_8identityES12_S1C_vS1D_EENS_8epilogue10collective6detail29Sm90TmaWarpSpecializedAdapterINS1G_15DefaultEpilogueISJ_SK_SK_NS1F_6thread17LinearCombinationISJ_Li1EffLNS1K_9ScaleType4KindE0ELNS_15FloatRoundStyleE2ESJ_EENS1_15EpilogueDefaultEEEEEvvEEEEvNT_6ParamsE,(.L_x_137 - _ZN7cutlass13device_kernelINS_4gemm6kernel13GemmUniversalIN4cute5tupleIJiiiiEEENS1_10collective13CollectiveMmaINS1_37MainloopSm90TmaGmmaWarpSpecializedFP8ILi4ENS5_IJNS4_1CILi1EEESB_SB_EEENS1_35KernelTmaWarpSpecializedCooperativeEEENS5_IJNSA_ILi128EEENSA_ILi64EEENSA_ILi32EEEEEENS_12float_e4m3_tENS5_IJlSB_lEEESJ_SK_NS4_8TiledMMAINS4_8MMA_AtomIJNS4_4SM904GMMA30MMA_64x64x32_F32E4M3E4M3_SS_TNILNSO_7ScaleInE1ELSQ_1EEEEEENS4_6LayoutINS5_IJNSA_ILi2EEESB_SB_EEENS5_IJSB_NSA_ILi0EEESW_EEEEENS5_IJNS4_10UnderscoreESZ_SZ_EEEEENS4_13SM90_TMA_LOADENS4_14ComposedLayoutINS4_7SwizzleILi1ELi4ELi3EEENS4_18smem_ptr_flag_bitsILi8EEENST_INS5_IJNSA_ILi8EEESH_EEENS5_IJSH_SB_EEEEEEEvNS4_8identityES12_S1C_vS1D_EENS_8epilogue10collective6detail29Sm90TmaWarpSpecializedAdapterINS1G_15DefaultEpilogueISJ_SK_SK_NS1F_6thread17LinearCombinationISJ_Li1EffLNS1K_9ScaleType4KindE0ELNS_15FloatRoundStyleE2ESJ_EENS1_15EpilogueDefaultEEEEEvvEEEEvNT_6ParamsE)
        .other          _ZN7cutlass13device_kernelINS_4gemm6kernel13GemmUniversalIN4cute5tupleIJiiiiEEENS1_10collective13CollectiveMmaINS1_37MainloopSm90TmaGmmaWarpSpecializedFP8ILi4ENS5_IJNS4_1CILi1EEESB_SB_EEENS1_35KernelTmaWarpSpecializedCooperativeEEENS5_IJNSA_ILi128EEENSA_ILi64EEENSA_ILi32EEEEEENS_12float_e4m3_tENS5_IJlSB_lEEESJ_SK_NS4_8TiledMMAINS4_8MMA_AtomIJNS4_4SM904GMMA30MMA_64x64x32_F32E4M3E4M3_SS_TNILNSO_7ScaleInE1ELSQ_1EEEEEENS4_6LayoutINS5_IJNSA_ILi2EEESB_SB_EEENS5_IJSB_NSA_ILi0EEESW_EEEEENS5_IJNS4_10UnderscoreESZ_SZ_EEEEENS4_13SM90_TMA_LOADENS4_14ComposedLayoutINS4_7SwizzleILi1ELi4ELi3EEENS4_18smem_ptr_flag_bitsILi8EEENST_INS5_IJNSA_ILi8EEESH_EEENS5_IJSH_SB_EEEEEEEvNS4_8identityES12_S1C_vS1D_EENS_8epilogue10collective6detail29Sm90TmaWarpSpecializedAdapterINS1G_15DefaultEpilogueISJ_SK_SK_NS1F_6thread17LinearCombinationISJ_Li1EffLNS1K_9ScaleType4KindE0ELNS_15FloatRoundStyleE2ESJ_EENS1_15EpilogueDefaultEEEEEvvEEEEvNT_6ParamsE,@"STO_CUDA_ENTRY STV_DEFAULT"
_ZN7cutlass13device_kernelINS_4gemm6kernel13GemmUniversalIN4cute5tupleIJiiiiEEENS1_10collective13CollectiveMmaINS1_37MainloopSm90TmaGmmaWarpSpecializedFP8ILi4ENS5_IJNS4_1CILi1EEESB_SB_EEENS1_35KernelTmaWarpSpecializedCooperativeEEENS5_IJNSA_ILi128EEENSA_ILi64EEENSA_ILi32EEEEEENS_12float_e4m3_tENS5_IJlSB_lEEESJ_SK_NS4_8TiledMMAINS4_8MMA_AtomIJNS4_4SM904GMMA30MMA_64x64x32_F32E4M3E4M3_SS_TNILNSO_7ScaleInE1ELSQ_1EEEEEENS4_6LayoutINS5_IJNSA_ILi2EEESB_SB_EEENS5_IJSB_NSA_ILi0EEESW_EEEEENS5_IJNS4_10UnderscoreESZ_SZ_EEEEENS4_13SM90_TMA_LOADENS4_14ComposedLayoutINS4_7SwizzleILi1ELi4ELi3EEENS4_18smem_ptr_flag_bitsILi8EEENST_INS5_IJNSA_ILi8EEESH_EEENS5_IJSH_SB_EEEEEEEvNS4_8identityES12_S1C_vS1D_EENS_8epilogue10collective6detail29Sm90TmaWarpSpecializedAdapterINS1G_15DefaultEpilogueISJ_SK_SK_NS1F_6thread17LinearCombinationISJ_Li1EffLNS1K_9ScaleType4KindE0ELNS_15FloatRoundStyleE2ESJ_EENS1_15EpilogueDefaultEEEEEvvEEEEvNT_6ParamsE:
[----:B------:R-:W-:Y:S01]  /*0000*/  LDC R1, c[0x0][0x28] ;  /* 0x00000a00ff017b82 */ /* 0x000fe20000000800 */
[----:B------:R-:W0:Y:S01]  /*0010*/  S2R R2, SR_TID.X ;  /* 0x0000000000027919 */ /* 0x000e220000002100 */
[----:B------:R-:W-:Y:S01]  /*0020*/  ELECT P0, URZ, PT ;  /* 0x00000000003f782f */ /* 0x000fe20003800000 */
[----:B------:R-:W-:Y:S01]  /*0030*/  BSSY B0, `(.L_x_0) ;  /* 0x000000f000007945 */ /* 0x000fe20003800000 */
[--C-:B0-----:R-:W-:Y:S02]  /*0040*/  SHF.R.U32.HI R0, RZ, 0x5, R2.reuse ;  /* 0x00000005ff007819 */ /* 0x101fe40000011602 */
[----:B------:R-:W-:-:S03]  /*0050*/  SHF.R.U32.HI R4, RZ, 0x7, R2 ;  /* 0x00000007ff047819 */ /* 0x000fc60000011602 */
[----:B------:R-:W0:Y:S04]  /*0060*/  SHFL.IDX PT, R3, R0, RZ, 0x1f ;  /* 0x00001fff00037589 */ /* 0x000e2800000e0000 */
[----:B------:R1:W2:Y:S01]  /*0070*/  SHFL.IDX PT, R7, R4, RZ, 0x1f ;  /* 0x00001fff04077589 */ /* 0x0002a200000e0000 */
[----:B0-----:R-:W-:-:S13]  /*0080*/  ISETP.NE.OR P0, PT, R3, RZ, !P0 ;  /* 0x000000ff0300720c */ /* 0x001fda0004705670 */
[----:B-12---:R-:W-:Y:S05]  /*0090*/  @P0 BRA `(.L_x_1) ;  /* 0x0000000000200947 */ /* 0x006fea0003800000 */
[----:B------:R-:W-:Y:S02]  /*00a0*/  ULDC.64 UR4, c[0x0][0x198] ;  /* 0x0000660000047ab9 */ /* 0x000fe40000000a00 */
[----:B------:R-:W-:Y:S02]  /*00b0*/  UIADD3 UR6, UP0, UR4, 0xf0, URZ ;  /* 0x000000f004067890 */ /* 0x000fe4000ff1e03f */
[----:B------:R-:W-:Y:S02]  /*00c0*/  UIADD3 UR4, UP1, UR4, 0x1f0, URZ ;  /* 0x000001f004047890 */ /* 0x000fe4000ff3e03f */
[----:B------:R-:W-:Y:S02]  /*00d0*/  UIADD3.X UR7, URZ, UR5, URZ, UP0, !UPT ;  /* 0x000000053f077290 */ /* 0x000fe400087fe43f */
[----:B------:R-:W-:-:S07]  /*00e0*/  UIADD3.X UR5, URZ, UR5, URZ, UP1, !UPT ;  /* 0x000000053f057290 */ /* 0x000fce0008ffe43f */
[----:B------:R0:W-:Y:S02]  /*00f0*/  UTMACCTL.PF [UR6] ;  /* 0x00000000060079b9 */ /* 0x0001e40008040000 */
[----:B------:R0:W-:Y:S02]  /*0100*/  UTMACCTL.PF [UR4] ;  /* 0x00000000040079b9 */ /* 0x0001e40008040000 */
[----:B0-----:R-:W-:Y:S01]  /*0110*/  NOP ;  /* 0x0000000000007918 */ /* 0x001fe20000000000 */
.L_x_1:
[----:B------:R-:W-:Y:S05]  /*0120*/  BSYNC B0 ;  /* 0x0000000000007941 */ /* 0x000fea0003800000 */
.L_x_0:
[----:B------:R-:W0:Y:S02]  /*0130*/  SHFL.IDX PT, R4, R0, RZ, 0x1f ;  /* 0x00001fff00047589 */ /* 0x000e2400000e0000 */
[----:B0-----:R-:W-:-:S13]  /*0140*/  ISETP.NE.AND P0, PT, R4, RZ, PT ;  /* 0x000000ff0400720c */ /* 0x001fda0003f05270 */
[----:B------:R-:W-:Y:S05]  /*0150*/  @P0 BRA `(.L_x_2) ;  /* 0x0000000000580947 */ /* 0x000fea0003800000 */
[----:B------:R-:W0:Y:S01]  /*0160*/  S2UR UR8, SR_CgaCtaId ;  /* 0x00000000000879c3 */ /* 0x000e220000008800 */
[----:B------:R-:W-:Y:S01]  /*0170*/  UMOV UR4, 0x400 ;  /* 0x0000040000047882 */ /* 0x000fe20000000000 */
[----:B------:R-:W-:Y:S01]  /*0180*/  UMOV UR5, 0x1 ;  /* 0x0000000100057882 */ /* 0x000fe20000000000 */
[----:B------:R-:W-:Y:S01]  /*0190*/  UMOV UR6, 0x100 ;  /* 0x0000010000067882 */ /* 0x000fe20000000000 */
[----:B------:R-:W-:Y:S01]  /*01a0*/  ELECT P0, URZ, PT ;  /* 0x00000000003f782f */ /* 0x000fe20003800000 */
[----:B------:R-:W-:-:S04]  /*01b0*/  UIADD3 UR6, -UR6, 0x100000, URZ ;  /* 0x0010000006067890 */ /* 0x000fc8000fffe13f */
[----:B------:R-:W-:Y:S02]  /*01c0*/  USHF.L.U32 UR7, UR6, 0xb, URZ ;  /* 0x0000000b06077899 */ /* 0x000fe4000800063f */
[----:B------:R-:W-:Y:S02]  /*01d0*/  USHF.L.U32 UR6, UR6, 0x1, URZ ;  /* 0x0000000106067899 */ /* 0x000fe4000800063f */
[----:B0-----:R-:W-:Y:S02]  /*01e0*/  ULEA UR8, UR8, UR4, 0x18 ;  /* 0x0000000408087291 */ /* 0x001fe4000f8ec03f */
[----:B------:R-:W-:-:S04]  /*01f0*/  UIADD3 UR4, -UR5, 0x100000, URZ ;  /* 0x0010000005047890 */ /* 0x000fc8000fffe13f */
[----:B------:R-:W-:Y:S02]  /*0200*/  USHF.L.U32 UR5, UR4, 0xb, URZ ;  /* 0x0000000b04057899 */ /* 0x000fe4000800063f */
[----:B------:R-:W-:Y:S01]  /*0210*/  USHF.L.U32 UR4, UR4, 0x1, URZ ;  /* 0x0000000104047899 */ /* 0x000fe2000800063f */
[----:B------:R-:W0:Y:S11]  /*0220*/  FENCE.VIEW.ASYNC.S ;  /* 0x00000000000073c6 */ /* 0x000e360000000000 */
[----:B0-----:R0:W1:Y:S01]  /*0230*/  SYNCS.EXCH.64 URZ, [UR8], UR4 ;  /* 0x00000004083f75b2 */ /* 0x0010620008000100 */
[----:B------:R0:W2:Y:S01]  /*0240*/  SYNCS.EXCH.64 URZ, [UR8+0x20], UR6 ;  /* 0x00002006083f75b2 */ /* 0x0000a20008000100 */
[----:B------:R0:W3:Y:S01]  /*0250*/  SYNCS.EXCH.64 URZ, [UR8+0x8], UR4 ;  /* 0x00000804083f75b2 */ /* 0x0000e20008000100 */
[----:B------:R0:W4:Y:S01]  /*0260*/  SYNCS.EXCH.64 URZ, [UR8+0x28], UR6 ;  /* 0x00002806083f75b2 */ /* 0x0001220008000100 */
[----:B------:R0:W0:Y:S01]  /*0270*/  SYNCS.EXCH.64 URZ, [UR8+0x10], UR4 ;  /* 0x00001004083f75b2 */ /* 0x0000220008000100 */
[----:B------:R0:W0:Y:S01]  /*0280*/  SYNCS.EXCH.64 URZ, [UR8+0x30], UR6 ;  /* 0x00003006083f75b2 */ /* 0x0000220008000100 */
[----:B------:R0:W0:Y:S01]  /*0290*/  SYNCS.EXCH.64 URZ, [UR8+0x18], UR4 ;  /* 0x00001804083f75b2 */ /* 0x0000220008000100 */
[----:B------:R0:W0:Y:S01]  /*02a0*/  SYNCS.EXCH.64 URZ, [UR8+0x38], UR6 ;  /* 0x00003806083f75b2 */ /* 0x0000220008000100 */
[----:B------:R-:W-:Y:S01]  /*02b0*/  NOP ;  /* 0x0000000000007918 */ /* 0x000fe20000000000 */
.L_x_2:
[----:B------:R-:W5:Y:S01]  /*02c0*/  SHFL.IDX PT, R0, R0, RZ, 0x1f ;  /* 0x00001fff00007589 */ /* 0x000f6200000e0000 */
[----:B------:R-:W1:Y:S01]  /*02d0*/  LDC R4, c[0x0][0x65c] ;  /* 0x00019700ff047b82 */ /* 0x000e620000000800 */
[----:B------:R-:W-:Y:S02]  /*02e0*/  ELECT P0, URZ, PT ;  /* 0x00000000003f782f */ /* 0x000fe40003800000 */
[----:B------:R-:W-:Y:S01]  /*02f0*/  ISETP.NE.AND P2, PT, R7, RZ, PT ;  /* 0x000000ff0700720c */ /* 0x000fe20003f45270 */
[----:B------:R-:W2:Y:S01]  /*0300*/  S2R R8, SR_CTAID.Y ;  /* 0x0000000000087919 */ /* 0x000ea20000002600 */
[----:B0-----:R-:W-:Y:S01]  /*0310*/  UMOV UR4, 0x20 ;  /* 0x0000002000047882 */ /* 0x001fe20000000000 */
[----:B------:R-:W-:Y:S01]  /*0320*/  NOP ;  /* 0x0000000000007918 */ /* 0x000fe20000000000 */
[----:B------:R-:W-:Y:S01]  /*0330*/  NOP ;  /* 0x0000000000007918 */ /* 0x000fe20000000000 */
[----:B------:R-:W0:Y:S01]  /*0340*/  S2R R6, SR_CTAID.X ;  /* 0x0000000000067919 */ /* 0x000e220000002500 */
[----:B-----5:R-:W-:-:S02]  /*0350*/  ISETP.NE.OR P0, PT, R0, RZ, !P0 ;  /* 0x000000ff0000720c */ /* 0x020fc40004705670 */
[----:B-1----:R-:W-:Y:S02]  /*0360*/  ISETP.NE.AND P4, PT, R4, 0x1, PT ;  /* 0x000000010400780c */ /* 0x002fe40003f85270 */
[----:B------:R-:W-:-:S04]  /*0370*/  SHF.R.S32.HI R4, RZ, 0x1f, R3 ;  /* 0x0000001fff047819 */ /* 0x000fc80000011403 */
[----:B------:R-:W-:-:S04]  /*0380*/  LEA.HI R4, R4, R3, RZ, 0x2 ;  /* 0x0000000304047211 */ /* 0x000fc800078f10ff */
[----:B------:R-:W-:Y:S01]  /*0390*/  LOP3.LUT R4, R4, 0xfffffffc, RZ, 0xc0, !PT ;  /* 0xfffffffc04047812 */ /* 0x000fe200078ec0ff */
[----:B------:R-:W-:Y:S01]  /*03a0*/  VOTEU.ALL UP0, P0 ;  /* 0x00000000003f7886 */ /* 0x000fe20000000000 */
[----:B------:R-:W-:Y:S01]  /*03b0*/  VOTEU.ALL UP1, P0 ;  /* 0x00000000003f7886 */ /* 0x000fe20000020000 */
[----:B------:R-:W0:Y:S01]  /*03c0*/  @P4 LDC R9, c[0x0][0x10] ;  /* 0x00000400ff094b82 */ /* 0x000e220000000800 */
[----:B------:R-:W-:Y:S02]  /*03d0*/  @P4 IMAD.MOV.U32 R5, RZ, RZ, RZ ;  /* 0x000000ffff054224 */ /* 0x000fe400078e00ff */
[----:B------:R-:W-:Y:S01]  /*03e0*/  IMAD.IADD R3, R3, 0x1, -R4 ;  /* 0x0000000103037824 */ /* 0x000fe200078e0a04 */
[----:B------:R-:W-:Y:S01]  /*03f0*/  @!UP0 UMOV UR6, 0x400 ;  /* 0x0000040000068882 */ /* 0x000fe20000000000 */
[----:B------:R-:W-:-:S04]  /*0400*/  @!UP0 UIADD3 UR4, -UR4, 0x100000, URZ ;  /* 0x0010000004048890 */ /* 0x000fc8000fffe13f */
[----:B------:R-:W-:Y:S02]  /*0410*/  @!UP0 USHF.L.U32 UR5, UR4, 0xb, URZ ;  /* 0x0000000b04058899 */ /* 0x000fe4000800063f */
[----:B------:R-:W-:Y:S01]  /*0420*/  @!UP0 USHF.L.U32 UR4, UR4, 0x1, URZ ;  /* 0x0000000104048899 */ /* 0x000fe2000800063f */
[----:B--2---:R-:W-:Y:S01]  /*0430*/  @P4 IMAD.MOV.U32 R4, RZ, RZ, R8 ;  /* 0x000000ffff044224 */ /* 0x004fe200078e0008 */
[----:B------:R-:W1:Y:S01]  /*0440*/  @!UP0 S2UR UR7, SR_CgaCtaId ;  /* 0x00000000000789c3 */ /* 0x000e620000008800 */
[----:B------:R-:W-:-:S07]  /*0450*/  @P4 IMAD.MOV.U32 R13, RZ, RZ, RZ ;  /* 0x000000ffff0d4224 */ /* 0x000fce00078e00ff */
[----:B------:R-:W2:Y:S01]  /*0460*/  @!P4 LDC R11, c[0x0][0xc] ;  /* 0x00000300ff0bcb82 */ /* 0x000ea20000000800 */
[----:B0-----:R-:W-:-:S04]  /*0470*/  @P4 IMAD.WIDE.U32 R4, R6, R9, R4 ;  /* 0x0000000906044225 */ /* 0x001fc800078e0004 */
[----:B------:R-:W-:Y:S02]  /*0480*/  VIADD R9, R7, 0xffffffff ;  /* 0xffffffff07097836 */ /* 0x000fe40000000000 */
[----:B------:R-:W-:Y:S01]  /*0490*/  @P4 IMAD.MOV.U32 R0, RZ, RZ, R4 ;  /* 0x000000ffff004224 */ /* 0x000fe200078e0004 */
[----:B-1----:R-:W-:Y:S02]  /*04a0*/  @!UP0 ULEA UR6, UR7, UR6, 0x18 ;  /* 0x0000000607068291 */ /* 0x002fe4000f8ec03f */
[----:B------:R-:W-:Y:S01]  /*04b0*/  ISETP.GE.U32.AND P1, PT, R9, 0x2, PT ;  /* 0x000000020900780c */ /* 0x000fe20003f26070 */
[----:B------:R-:W-:Y:S01]  /*04c0*/  VOTEU.ALL UP0, P0 ;  /* 0x00000000003f7886 */ /* 0x000fe20000000000 */
[----:B------:R-:W-:Y:S01]  /*04d0*/  ISETP.NE.AND P0, PT, R3, 0x3, PT ;  /* 0x000000030300780c */ /* 0x000fe20003f05270 */
[----:B------:R-:W-:-:S03]  /*04e0*/  @P4 IMAD.IADD R5, R5, 0x1, R13 ;  /* 0x0000000105054824 */ /* 0x000fc600078e020d */
[----:B------:R-:W-:-:S04]  /*04f0*/  ISETP.EQ.OR P0, PT, R3, RZ, !P0 ;  /* 0x000000ff0300720c */ /* 0x000fc80004702670 */
[----:B------:R-:W-:Y:S01]  /*0500*/  ISETP.EQ.AND P0, PT, R7, RZ, P0 ;  /* 0x000000ff0700720c */ /* 0x000fe20000702270 */
[----:B------:R-:W-:Y:S01]  /*0510*/  IMAD.MOV.U32 R7, RZ, RZ, RZ ;  /* 0x000000ffff077224 */ /* 0x000fe200078e00ff */
[----:B------:R-:W0:Y:S02]  /*0520*/  FENCE.VIEW.ASYNC.S ;  /* 0x00000000000073c6 */ /* 0x000e240000000000 */
[----:B0-----:R0:W3:Y:S01]  /*0530*/  @!UP0 SYNCS.EXCH.64 URZ, [UR6+0x50], UR4 ;  /* 0x00005004063f85b2 */ /* 0x0010e20008000100 */
[----:B------:R-:W-:Y:S01]  /*0540*/  SEL R4, RZ, 0x1, !P0 ;  /* 0x00000001ff047807 */ /* 0x000fe20004000000 */
[----:B--2---:R-:W-:-:S03]  /*0550*/  @!P4 IMAD.WIDE.U32 R10, R11, R8, R6 ;  /* 0x000000080b0ac225 */ /* 0x004fc600078e0006 */
[----:B------:R-:W-:Y:S01]  /*0560*/  SEL R4, R4, 0x2, P1 ;  /* 0x0000000204047807 */ /* 0x000fe20000800000 */
[----:B------:R-:W-:Y:S02]  /*0570*/  @!P4 IMAD.MOV.U32 R0, RZ, RZ, R10 ;  /* 0x000000ffff00c224 */ /* 0x000fe400078e000a */
[----:B------:R-:W-:Y:S01]  /*0580*/  @!P4 IMAD.MOV.U32 R5, RZ, RZ, R11 ;  /* 0x000000ffff05c224 */ /* 0x000fe200078e000b */
[----:B------:R0:W3:Y:S01]  /*0590*/  @!UP1 SYNCS.EXCH.64 URZ, [UR6+0x58], UR4 ;  /* 0x00005804063f95b2 */ /* 0x0000e20008000100 */
[----:B------:R-:W-:Y:S01]  /*05a0*/  NOP ;  /* 0x0000000000007918 */ /* 0x000fe20000000000 */
[----:B---34-:R-:W-:Y:S06]  /*05b0*/  BAR.SYNC.DEFER_BLOCKING 0x0 ;  /* 0x0000000000007b1d */ /* 0x018fec0000010000 */
[----:B------:R-:W-:Y:S05]  /*05c0*/  @!P2 BRA `(.L_x_3) ;  /* 0x0000004800f4a947 */ /* 0x000fea0003800000 */
[----:B------:R-:W-:-:S13]  /*05d0*/  ISETP.GT.U32.AND P0, PT, R9, 0x1, PT ;  /* 0x000000010900780c */ /* 0x000fda0003f04070 */
[----:B0-----:R-:W-:Y:S05]  /*05e0*/  @P0 EXIT ;  /* 0x000000000000094d */ /* 0x001fea0003800000 */
[----:B------:R-:W-:Y:S01]  /*05f0*/  ULDC.64 UR4, c[0x0][0x650] ;  /* 0x0001940000047ab9 */ /* 0x000fe20000000a00 */
[----:B------:R-:W-:Y:S01]  /*0600*/  PRMT R9, RZ, 0x7610, R9 ;  /* 0x00007610ff097816 */ /* 0x000fe20000000009 */
[----:B------:R-:W-:Y:S01]  /*0610*/  IMAD.MOV.U32 R12, RZ, RZ, -0x1 ;  /* 0xffffffffff0c7424 */ /* 0x000fe200078e00ff */
[----:B------:R-:W-:Y:S01]  /*0620*/  ISETP.GE.U32.AND P0, PT, R0, UR4, PT ;  /* 0x0000000400007c0c */ /* 0x000fe2000bf06070 */
[----:B------:R-:W-:Y:S02]  /*0630*/  IMAD.MOV.U32 R13, RZ, RZ, -0x1 ;  /* 0xffffffffff0d7424 */ /* 0x000fe400078e00ff */
[----:B------:R-:W-:Y:S01]  /*0640*/  IMAD.MOV.U32 R69, RZ, RZ, -0x1 ;  /* 0xffffffffff457424 */ /* 0x000fe200078e00ff */
[----:B------:R-:W-:-:S13]  /*0650*/  ISETP.GE.U32.AND.EX P0, PT, R5, UR5, PT, P0 ;  /* 0x0000000505007c0c */ /* 0x000fda000bf06100 */
[----:B------:R-:W-:Y:S05]  /*0660*/  @P0 BRA `(.L_x_4) ;  /* 0x0000000400600947 */ /* 0x000fea0003800000 */
[----:B------:R-:W0:Y:S01]  /*0670*/  LDC.64 R16, c[0x0][0x628] ;  /* 0x00018a00ff107b82 */ /* 0x000e220000000a00 */
[----:B------:R-:W-:Y:S02]  /*0680*/  IMAD.MOV.U32 R10, RZ, RZ, R0 ;  /* 0x000000ffff0a7224 */ /* 0x000fe400078e0000 */
[----:B------:R-:W-:-:S05]  /*0690*/  IMAD.MOV.U32 R11, RZ, RZ, R5 ;  /* 0x000000ffff0b7224 */ /* 0x000fca00078e0005 */
[----:B------:R-:W1:Y:S08]  /*06a0*/  LDC R18, c[0x0][0x630] ;  /* 0x00018c00ff127b82 */ /* 0x000e700000000800 */
[----:B------:R-:W2:Y:S01]  /*06b0*/  LDC.64 R20, c[0x0][0x620] ;  /* 0x00018800ff147b82 */ /* 0x000ea20000000a00 */
[----:B0-----:R-:W-:-:S04]  /*06c0*/  ISETP.NE.U32.AND P0, PT, R16, RZ, PT ;  /* 0x000000ff1000720c */ /* 0x001fc80003f05070 */
[----:B------:R-:W-:-:S13]  /*06d0*/  ISETP.NE.AND.EX P0, PT, R17, RZ, PT, P0 ;  /* 0x000000ff1100720c */ /* 0x000fda0003f05300 */
[----:B-12---:R-:W-:Y:S05]  /*06e0*/  @!P0 BRA `(.L_x_5) ;  /* 0x0000000000288947 */ /* 0x006fea0003800000 */
[----:B------:R-:W0:Y:S02]  /*06f0*/  LDC R3, c[0x0][0x634] ;  /* 0x00018d00ff037b82 */ /* 0x000e240000000800 */
[----:B0-----:R-:W-:-:S05]  /*0700*/  IADD3 R3, P0, R0, R3, RZ ;  /* 0x0000000300037210 */ /* 0x001fca0007f1e0ff */
[----:B------:R-:W-:-:S04]  /*0710*/  IMAD.X R9, RZ, RZ, R5, P0 ;  /* 0x000000ffff097224 */ /* 0x000fc800000e0605 */
[----:B------:R-:W-:-:S04]  /*0720*/  IMAD.WIDE.U32 R10, R9, R16, RZ ;  /* 0x00000010090a7225 */ /* 0x000fc800078e00ff */
[----:B------:R-:W-:-:S04]  /*0730*/  IMAD.WIDE.U32 R12, P0, R3, R17, R10 ;  /* 0x00000011030c7225 */ /* 0x000fc8000780000a */
[----:B------:R-:W-:-:S04]  /*0740*/  IMAD.WIDE.U32 R10, R3, R16, RZ ;  /* 0x00000010030a7225 */ /* 0x000fc800078e00ff */
[----:B------:R-:W-:Y:S01]  /*0750*/  IMAD.X R15, RZ, RZ, RZ, P0 ;  /* 0x000000ffff0f7224 */ /* 0x000fe200000e06ff */
[----:B------:R-:W-:Y:S01]  /*0760*/  IADD3 RZ, P0, R11, R12, RZ ;  /* 0x0000000c0bff7210 */ /* 0x000fe20007f1e0ff */
[----:B------:R-:W-:-:S04]  /*0770*/  IMAD.MOV.U32 R14, RZ, RZ, R13 ;  /* 0x000000ffff0e7224 */ /* 0x000fc800078e000d */
[----:B------:R-:W-:-:S08]  /*0780*/  IMAD.WIDE.U32.X R10, R9, R17, R14, P0 ;  /* 0x00000011090a7225 */ /* 0x000fd000000e040e */
.L_x_5:
[-CC-:B------:R-:W-:Y:S01]  /*0790*/  SHF.R.U64 R69, R10, R18.reuse, R11.reuse ;  /* 0x000000120a457219 */ /* 0x180fe2000000120b */
[----:B------:R-:W0:Y:S01]  /*07a0*/  LDC.64 R22, c[0x0][0x640] ;  /* 0x00019000ff167b82 */ /* 0x000e220000000a00 */
[----:B------:R-:W-:Y:S01]  /*07b0*/  SHF.R.U32.HI R7, RZ, R18, R11 ;  /* 0x00000012ff077219 */ /* 0x000fe2000001160b */
[----:B------:R-:W-:Y:S01]  /*07c0*/  ULDC UR4, c[0x0][0x150] ;  /* 0x0000540000047ab9 */ /* 0x000fe20000000800 */
[----:B------:R-:W-:Y:S01]  /*07d0*/  IADD3 R9, P0, RZ, -R69, RZ ;  /* 0x80000045ff097210 */ /* 0x000fe20007f1e0ff */
[----:B------:R-:W-:Y:S01]  /*07e0*/  IMAD.MOV.U32 R10, RZ, RZ, R0 ;  /* 0x000000ffff0a7224 */ /* 0x000fe200078e0000 */
[----:B------:R-:W-:Y:S01]  /*07f0*/  I2FP.F32.U32 R3, R6 ;  /* 0x0000000600037245 */ /* 0x000fe20000201000 */
[----:B------:R-:W-:Y:S02]  /*0800*/  IMAD.MOV.U32 R11, RZ, RZ, R5 ;  /* 0x000000ffff0b7224 */ /* 0x000fe400078e0005 */
[----:B------:R-:W1:Y:S01]  /*0810*/  LDC R14, c[0x0][0x618] ;  /* 0x00018600ff0e7b82 */ /* 0x000e620000000800 */
[----:B------:R-:W-:-:S02]  /*0820*/  IMAD.X R13, RZ, RZ, ~R7, P0 ;  /* 0x000000ffff0d7224 */ /* 0x000fc400000e0e07 */
[----:B------:R-:W-:Y:S01]  /*0830*/  FMUL R3, R3, UR4 ;  /* 0x0000000403037c20 */ /* 0x000fe20008400000 */
[----:B------:R-:W-:Y:S01]  /*0840*/  IMAD.WIDE.U32 R10, R9, R20, R10 ;  /* 0x00000014090a7225 */ /* 0x000fe200078e000a */
[----:B------:R-:W-:-:S03]  /*0850*/  ULDC UR4, c[0x0][0x154] ;  /* 0x0000550000047ab9 */ /* 0x000fc60000000800 */
[----:B------:R-:W-:Y:S01]  /*0860*/  IMAD R12, R13, R20, RZ ;  /* 0x000000140d0c7224 */ /* 0x000fe200078e02ff */
[----:B------:R-:W2:Y:S01]  /*0870*/  LDC R7, c[0x0][0x144] ;  /* 0x00005100ff077b82 */ /* 0x000ea20000000800 */
[----:B------:R-:W3:Y:S01]  /*0880*/  F2I.U32.TRUNC.NTZ R3, R3 ;  /* 0x0000000300037305 */ /* 0x000ee2000020f000 */
[----:B------:R-:W-:Y:S02]  /*0890*/  IMAD.MOV.U32 R13, RZ, RZ, -0x1 ;  /* 0xffffffffff0d7424 */ /* 0x000fe400078e00ff */
[----:B------:R-:W-:-:S04]  /*08a0*/  IMAD R9, R9, R21, R12 ;  /* 0x0000001509097224 */ /* 0x000fc800078e020c */
[----:B------:R-:W4:Y:S01]  /*08b0*/  LDC R18, c[0x0][0x608] ;  /* 0x00018200ff127b82 */ /* 0x000f220000000800 */
[----:B------:R-:W-:Y:S01]  /*08c0*/  IMAD.IADD R11, R11, 0x1, R9 ;  /* 0x000000010b0b7824 */ /* 0x000fe200078e0209 */
[----:B0-----:R-:W-:Y:S02]  /*08d0*/  ISETP.NE.U32.AND P0, PT, R22, RZ, PT ;  /* 0x000000ff1600720c */ /* 0x001fe40003f05070 */
[----:B------:R-:W-:Y:S02]  /*08e0*/  I2FP.F32.U32 R9, R8 ;  /* 0x0000000800097245 */ /* 0x000fe40000201000 */
[----:B------:R-:W-:Y:S02]  /*08f0*/  ISETP.NE.AND.EX P0, PT, R23, RZ, PT, P0 ;  /* 0x000000ff1700720c */ /* 0x000fe40003f05300 */
[----:B------:R-:W0:Y:S01]  /*0900*/  LDC R12, c[0x0][0x658] ;  /* 0x00019600ff0c7b82 */ /* 0x000e220000000800 */
[-C--:B-1----:R-:W-:Y:S01]  /*0910*/  SHF.R.U64 R16, R10, R14.reuse, R11 ;  /* 0x0000000e0a107219 */ /* 0x082fe2000000120b */
[----:B---3--:R-:W-:Y:S01]  /*0920*/  IMAD.MOV R10, RZ, RZ, -R3 ;  /* 0x000000ffff0a7224 */ /* 0x008fe200078e0a03 */
[----:B------:R-:W-:-:S05]  /*0930*/  SHF.R.U32.HI R11, RZ, R14, R11 ;  /* 0x0000000eff0b7219 */ /* 0x000fca000001160b */
[----:B------:R-:W1:Y:S01]  /*0940*/  LDC R17, c[0x0][0x148] ;  /* 0x00005200ff117b82 */ /* 0x000e620000000800 */
[----:B--2---:R-:W-:Y:S02]  /*0950*/  IMAD R3, R7, R10, R6 ;  /* 0x0000000a07037224 */ /* 0x004fe400078e0206 */
[----:B------:R-:W-:-:S04]  /*0960*/  FMUL R7, R9, UR4 ;  /* 0x0000000409077c20 */ /* 0x000fc80008400000 */
[----:B------:R2:W3:Y:S01]  /*0970*/  F2I.U32.TRUNC.NTZ R15, R7 ;  /* 0x00000007000f7305 */ /* 0x0004e2000020f000 */
[----:B------:R-:W1:Y:S01]  /*0980*/  LDC R21, c[0x0][0x600] ;  /* 0x00018000ff157b82 */ /* 0x000e620000000800 */
[-CC-:B----4-:R-:W-:Y:S02]  /*0990*/  SHF.R.U64 R27, R16, R18.reuse, R11.reuse ;  /* 0x00000012101b7219 */ /* 0x190fe4000000120b */
[----:B------:R-:W-:Y:S01]  /*09a0*/  SHF.R.U32.HI R9, RZ, R18, R11 ;  /* 0x00000012ff097219 */ /* 0x000fe2000001160b */
[----:B------:R-:W-:-:S04]  /*09b0*/  IMAD.MOV.U32 R11, RZ, RZ, 0x1 ;  /* 0x00000001ff0b7424 */ /* 0x000fc800078e00ff */
[----:B------:R-:W4:Y:S01]  /*09c0*/  LDC R20, c[0x0][0x648] ;  /* 0x00019200ff147b82 */ /* 0x000f220000000800 */
[-C--:B0-----:R-:W-:Y:S02]  /*09d0*/  SHF.L.U32 R6, R13, R12.reuse, RZ ;  /* 0x0000000c0d067219 */ /* 0x081fe400000006ff */
[-CC-:B------:R-:W-:Y:S02]  /*09e0*/  SHF.R.U64 R18, R27, R12.reuse, R9.reuse ;  /* 0x0000000c1b127219 */ /* 0x180fe40000001209 */
[----:B------:R-:W-:Y:S02]  /*09f0*/  SHF.R.U32.HI R19, RZ, R12, R9 ;  /* 0x0000000cff137219 */ /* 0x000fe40000011609 */
[----:B------:R-:W-:Y:S01]  /*0a00*/  LOP3.LUT R14, RZ, R6, RZ, 0x33, !PT ;  /* 0x00000006ff0e7212 */ /* 0x000fe200078e33ff */
[----:B------:R-:W0:Y:S01]  /*0a10*/  LDC R25, c[0x0][0x638] ;  /* 0x00018e00ff197b82 */ /* 0x000e220000000800 */
[----:B------:R-:W-:Y:S01]  /*0a20*/  SHF.L.U32 R9, R11, R12, RZ ;  /* 0x0000000c0b097219 */ /* 0x000fe200000006ff */
[----:B------:R-:W-:-:S02]  /*0a30*/  IMAD.MOV.U32 R6, RZ, RZ, R18 ;  /* 0x000000ffff067224 */ /* 0x000fc400078e0012 */
[----:B--2---:R-:W-:-:S04]  /*0a40*/  IMAD.MOV.U32 R7, RZ, RZ, R19 ;  /* 0x000000ffff077224 */ /* 0x004fc800078e0013 */
[----:B------:R-:W2:Y:S01]  /*0a50*/  LDC R24, c[0x0][0x610] ;  /* 0x00018400ff187b82 */ /* 0x000ea20000000800 */
[----:B---3--:R-:W-:Y:S05]  /*0a60*/  @!P0 BRA `(.L_x_6) ;  /* 0x0000000000288947 */ /* 0x008fea0003800000 */
[----:B------:R-:W3:Y:S02]  /*0a70*/  LDC R13, c[0x0][0x64c] ;  /* 0x00019300ff0d7b82 */ /* 0x000ee40000000800 */
[----:B---3--:R-:W-:-:S05]  /*0a80*/  IADD3 R13, P0, R18, R13, RZ ;  /* 0x0000000d120d7210 */ /* 0x008fca0007f1e0ff */
        /* <DEDUP_REMOVED lines=8> */
.L_x_6:
[----:B----4-:R-:W-:Y:S01]  /*0b10*/  SHF.R.U64 R6, R6, R20, R7 ;  /* 0x0000001406067219 */ /* 0x010fe20000001207 */
[----:B-1----:R-:W-:Y:S01]  /*0b20*/  VIADD R7, R21, 0xffffffff ;  /* 0xffffffff15077836 */ /* 0x002fe20000000000 */
[----:B------:R-:W-:Y:S01]  /*0b30*/  LOP3.LUT R14, R27, R14, RZ, 0xc0, !PT ;  /* 0x0000000e1b0e7212 */ /* 0x000fe200078ec0ff */
[----:B------:R-:W-:Y:S02]  /*0b40*/  IMAD.MOV R15, RZ, RZ, -R15 ;  /* 0x000000ffff0f7224 */ /* 0x000fe400078e0a0f */
[----:B------:R-:W-:Y:S01]  /*0b50*/  IMAD.MOV R10, RZ, RZ, -R6 ;  /* 0x000000ffff0a7224 */ /* 0x000fe200078e0a06 */
[----:B------:R-:W-:Y:S01]  /*0b60*/  LOP3.LUT R7, R16, R7, RZ, 0xc0, !PT ;  /* 0x0000000710077212 */ /* 0x000fe200078ec0ff */
[----:B------:R-:W-:Y:S02]  /*0b70*/  IMAD R14, R9, R6, R14 ;  /* 0x00000006090e7224 */ /* 0x000fe400078e020e */
[----:B------:R-:W-:Y:S02]  /*0b80*/  @P4 IMAD R3, R17, R15, R8 ;  /* 0x0000000f11034224 */ /* 0x000fe400078e0208 */
[----:B0-----:R-:W-:-:S02]  /*0b90*/  IMAD R6, R10, R25, R18 ;  /* 0x000000190a067224 */ /* 0x001fc400078e0212 */
[----:B--2---:R-:W-:Y:S02]  /*0ba0*/  IMAD R3, R14, R24, R3 ;  /* 0x000000180e037224 */ /* 0x004fe400078e0203 */
[----:B------:R-:W-:Y:S02]  /*0bb0*/  IMAD R6, R6, R21, R7 ;  /* 0x0000001506067224 */ /* 0x000fe400078e0207 */
[----:B------:R-:W-:-:S03]  /*0bc0*/  IMAD.MOV.U32 R9, RZ, RZ, 0x1 ;  /* 0x00000001ff097424 */ /* 0x000fc600078e00ff */
[----:B------:R-:W-:Y:S02]  /*0bd0*/  SEL R13, R6, R3, !P4 ;  /* 0x00000003060d7207 */ /* 0x000fe40006000000 */
[----:B------:R-:W-:-:S07]  /*0be0*/  SEL R12, R3, R6, !P4 ;  /* 0x00000006030c7207 */ /* 0x000fce0006000000 */
.L_x_4:
[----:B------:R-:W-:-:S08]  /*0bf0*/  NOP ;  /* 0x0000000000007918 */ /* 0x000fd00000000000 */
[----:B------:R-:W0:Y:S02]  /*0c00*/  USETMAXREG.TRY_ALLOC.CTAPOOL UP0, 0xe8 ;  /* 0x000000e8000079c8 */ /* 0x000e240008000600 */
[----:B0-----:R-:W-:-:S13]  /*0c10*/  PLOP3.LUT P0, PT, PT, PT, UP0, 0x80, 0x0 ;  /* 0x000000000000781c */ /* 0x001fda0003f0f008 */
[----:B------:R-:W-:Y:S05]  /*0c20*/  @!P0 BRA `(.L_x_4) ;  /* 0xfffffffc00f08947 */ /* 0x000fea000383ffff */
[----:B------:R-:W-:Y:S01]  /*0c30*/  ULDC.64 UR4, c[0x0][0x598] ;  /* 0x0001660000047ab9 */ /* 0x000fe20000000a00 */
[----:B------:R-:W-:Y:S01]  /*0c40*/  ULDC.64 UR18, c[0x0][0x208] ;  /* 0x0000820000127ab9 */ /* 0x000fe20000000a00 */
[----:B------:R-:W-:-:S04]  /*0c50*/  ISETP.NE.U32.AND P0, PT, RZ, UR4, PT ;  /* 0x00000004ff007c0c */ /* 0x000fc8000bf05070 */
[----:B------:R-:W-:-:S13]  /*0c60*/  ISETP.NE.AND.EX P0, PT, RZ, UR5, PT, P0 ;  /* 0x00000005ff007c0c */ /* 0x000fda000bf05300 */
[----:B------:R-:W-:Y:S05]  /*0c70*/  @!P0 BRA `(.L_x_7) ;  /* 0x00000000001c8947 */ /* 0x000fea0003800000 */
[----:B------:R-:W0:Y:S02]  /*0c80*/  LDC.64 R6, c[0x0][0x598] ;  /* 0x00016600ff067b82 */ /* 0x000e240000000a00 */
[----:B0-----:R-:W2:Y:S02]  /*0c90*/  LDG.E.64 R6, desc[UR18][R6.64] ;  /* 0x0000001206067981 */ /* 0x001ea4000c1e1b00 */
[----:B--2---:R-:W-:-:S04]  /*0ca0*/  ISETP.NE.U32.AND P0, PT, R6, RZ, PT ;  /* 0x000000ff0600720c */ /* 0x004fc80003f05070 */
[----:B------:R-:W-:-:S13]  /*0cb0*/  ISETP.NE.AND.EX P0, PT, R7, RZ, PT, P0 ;  /* 0x000000ff0700720c */ /* 0x000fda0003f05300 */
[----:B------:R-:W-:Y:S05]  /*0cc0*/  @!P0 BRA `(.L_x_7) ;  /* 0x0000000000088947 */ /* 0x000fea0003800000 */
[----:B------:R0:W5:Y:S01]  /*0cd0*/  LD.E R3, desc[UR18][R6.64] ;  /* 0x0000001206037980 */ /* 0x000162000c101900 */
[----:B------:R-:W-:Y:S05]  /*0ce0*/  BRA `(.L_x_8) ;  /* 0x0000000000207947 */ /* 0x000fea0003800000 */
.L_x_7:
[----:B------:R-:W-:Y:S02]  /*0cf0*/  ULDC.64 UR4, c[0x0][0x588] ;  /* 0x0001620000047ab9 */ /* 0x000fe40000000a00 */
[----:B------:R-:W-:-:S04]  /*0d00*/  ISETP.NE.U32.AND P0, PT, RZ, UR4, PT ;  /* 0x00000004ff007c0c */ /* 0x000fc8000bf05070 */
[----:B------:R-:W-:-:S13]  /*0d10*/  ISETP.NE.AND.EX P0, PT, RZ, UR5, PT, P0 ;  /* 0x00000005ff007c0c */ /* 0x000fda000bf05300 */
[----:B------:R-:W-:Y:S05]  /*0d20*/  @!P0 BRA `(.L_x_9) ;  /* 0x00000000000c8947 */ /* 0x000fea0003800000 */
[----:B------:R-:W0:Y:S02]  /*0d30*/  LDC.64 R6, c[0x0][0x588] ;  /* 0x00016200ff067b82 */ /* 0x000e240000000a00 */
[----:B0-----:R1:W5:Y:S01]  /*0d40*/  LDG.E R3, desc[UR18][R6.64] ;  /* 0x0000001206037981 */ /* 0x001362000c1e1900 */
[----:B------:R-:W-:Y:S05]  /*0d50*/  BRA `(.L_x_8) ;  /* 0x0000000000047947 */ /* 0x000fea0003800000 */
.L_x_9:
[----:B------:R-:W2:Y:S02]  /*0d60*/  LDC R3, c[0x0][0x580] ;  /* 0x00016000ff037b82 */ /* 0x000ea40000000800 */
.L_x_8:
[----:B------:R-:W-:Y:S02]  /*0d70*/  ULDC.64 UR4, c[0x0][0x5a0] ;  /* 0x0001680000047ab9 */ /* 0x000fe40000000a00 */
[----:B------:R-:W-:-:S04]  /*0d80*/  ISETP.NE.U32.AND P0, PT, RZ, UR4, PT ;  /* 0x00000004ff007c0c */ /* 0x000fc8000bf05070 */
[----:B------:R-:W-:-:S13]  /*0d90*/  ISETP.NE.AND.EX P0, PT, RZ, UR5, PT, P0 ;  /* 0x00000005ff007c0c */ /* 0x000fda000bf05300 */
[----:B------:R-:W-:Y:S05]  /*0da0*/  @!P0 BRA `(.L_x_10) ;  /* 0x00000000001c8947 */ /* 0x000fea0003800000 */
[----:B01----:R-:W0:Y:S02]  /*0db0*/  LDC.64 R6, c[0x0][0x5a0] ;  /* 0x00016800ff067b82 */ /* 0x003e240000000a00 */
[----:B0-----:R-:W3:Y:S02]  /*0dc0*/  LDG.E.64 R6, desc[UR18][R6.64] ;  /* 0x0000001206067981 */ /* 0x001ee4000c1e1b00 */
[----:B---3--:R-:W-:-:S04]  /*0dd0*/  ISETP.NE.U32.AND P0, PT, R6, RZ, PT ;  /* 0x000000ff0600720c */ /* 0x008fc80003f05070 */
[----:B------:R-:W-:-:S13]  /*0de0*/  ISETP.NE.AND.EX P0, PT, R7, RZ, PT, P0 ;  /* 0x000000ff0700720c */ /* 0x000fda0003f05300 */
[----:B------:R-:W-:Y:S05]  /*0df0*/  @!P0 BRA `(.L_x_10) ;  /* 0x0000000000088947 */ /* 0x000fea0003800000 */
[----:B------:R0:W5:Y:S01]  /*0e00*/  LD.E R10, desc[UR18][R6.64] ;  /* 0x00000012060a7980 */ /* 0x000162000c101900 */
[----:B------:R-:W-:Y:S05]  /*0e10*/  BRA `(.L_x_11) ;  /* 0x0000000000207947 */ /* 0x000fea0003800000 */
.L_x_10:
[----:B------:R-:W-:Y:S02]  /*0e20*/  ULDC.64 UR4, c[0x0][0x590] ;  /* 0x0001640000047ab9 */ /* 0x000fe40000000a00 */
[----:B------:R-:W-:-:S04]  /*0e30*/  ISETP.NE.U32.AND P0, PT, RZ, UR4, PT ;  /* 0x00000004ff007c0c */ /* 0x000fc8000bf05070 */
[----:B------:R-:W-:-:S13]  /*0e40*/  ISETP.NE.AND.EX P0, PT, RZ, UR5, PT, P0 ;  /* 0x00000005ff007c0c */ /* 0x000fda000bf05300 */
[----:B------:R-:W-:Y:S05]  /*0e50*/  @!P0 BRA `(.L_x_12) ;  /* 0x00000000000c8947 */ /* 0x000fea0003800000 */
[----:B------:R-:W3:Y:S02]  /*0e60*/  LDC.64 R10, c[0x0][0x590] ;  /* 0x00016400ff0a7b82 */ /* 0x000ee40000000a00 */
[----:B---3--:R3:W5:Y:S01]  /*0e70*/  LDG.E R10, desc[UR18][R10.64] ;  /* 0x000000120a0a7981 */ /* 0x008762000c1e1900 */
[----:B------:R-:W-:Y:S05]  /*0e80*/  BRA `(.L_x_11) ;  /* 0x0000000000047947 */ /* 0x000fea0003800000 */
.L_x_12:
[----:B------:R-:W4:Y:S02]  /*0e90*/  LDC R10, c[0x0][0x584] ;  /* 0x00016100ff0a7b82 */ /* 0x000f240000000800 */
.L_x_11:
[----:B------:R-:W-:-:S13]  /*0ea0*/  LOP3.LUT P0, RZ, R9, 0xff, RZ, 0xc0, !PT ;  /* 0x000000ff09ff7812 */ /* 0x000fda000780c0ff */
[----:B------:R-:W-:Y:S05]  /*0eb0*/  @!P0 EXIT ;  /* 0x000000000000894d */ /* 0x000fea0003800000 */
[----:B------:R-:W-:Y:S01]  /*0ec0*/  ULDC UR4, c[0x0][0x28c] ;  /* 0x0000a30000047ab9 */ /* 0x000fe20000000800 */
[----:B------:R-:W-:Y:S01]  /*0ed0*/  LOP3.LUT R80, R4, 0x1, RZ, 0xfc, !PT ;  /* 0x0000000104507812 */ /* 0x000fe200078efcff */
[----:B------:R-:W-:-:S04]  /*0ee0*/  UIADD3 UR4, UR4, 0x1f, URZ ;  /* 0x0000001f04047890 */ /* 0x000fc8000fffe03f */
[----:B------:R-:W-:-:S04]  /*0ef0*/  USHF.R.S32.HI UR5, URZ, 0x1f, UR4 ;  /* 0x0000001f3f057899 */ /* 0x000fc80008011404 */
[----:B------:R-:W-:-:S03]  /*0f00*/  ULEA.HI UR5, UR5, UR4, URZ, 0x5 ;  /* 0x0000000405057291 */ /* 0x000fc6000f8f283f */
[----:B------:R-:W-:Y:S01]  /*0f10*/  UMOV UR4, URZ ;  /* 0x0000003f00047c82 */ /* 0x000fe20008000000 */
[----:B------:R-:W-:-:S03]  /*0f20*/  USHF.R.S32.HI UR9, URZ, 0x5, UR5 ;  /* 0x000000053f097899 */ /* 0x000fc60008011405 */
[----:B------:R-:W-:-:S09]  /*0f30*/  UMOV UR5, URZ ;  /* 0x0000003f00057c82 */ /* 0x000fd20008000000 */
.L_x_101:
[----:B01----:R-:W-:Y:S01]  /*0f40*/  LOP3.LUT R6, R2, 0x80, RZ, 0xc0, !PT ;  /* 0x0000008002067812 */ /* 0x003fe200078ec0ff */
[----:B------:R-:W0:Y:S01]  /*0f50*/  S2UR UR13, SR_CgaCtaId ;  /* 0x00000000000d79c3 */ /* 0x000e220000008800 */
[----:B------:R-:W-:Y:S01]  /*0f60*/  UMOV UR12, 0x400 ;  /* 0x00000400000c7882 */ /* 0x000fe20000000000 */
[----:B------:R-:W-:Y:S01]  /*0f70*/  UMOV UR6, URZ ;  /* 0x0000003f00067c82 */ /* 0x000fe20008000000 */
[----:B------:R-:W-:Y:S01]  /*0f80*/  SHF.R.U32.HI R6, RZ, 0x7, R6 ;  /* 0x00000007ff067819 */ /* 0x000fe20000011606 */
[----:B------:R-:W-:Y:S01]  /*0f90*/  UMOV UR7, URZ ;  /* 0x0000003f00077c82 */ /* 0x000fe20008000000 */
[----:B------:R-:W-:Y:S01]  /*0fa0*/  UMOV UR16, UR5 ;  /* 0x0000000500107c82 */ /* 0x000fe20008000000 */
[----:B------:R-:W-:Y:S01]  /*0fb0*/  CS2R R14, SRZ ;  /* 0x00000000000e7805 */ /* 0x000fe2000001ff00 */
[----:B---3--:R-:W-:Y:S01]  /*0fc0*/  IMAD.MOV.U32 R11, RZ, RZ, RZ ;  /* 0x000000ffff0b7224 */ /* 0x008fe200078e00ff */
[----:B------:R-:W1:Y:S01]  /*0fd0*/  LDC R7, c[0x0][0x28c] ;  /* 0x0000a300ff077b82 */ /* 0x000e620000000800 */
[----:B------:R-:W3:Y:S01]  /*0fe0*/  SHFL.IDX PT, R6, R6, RZ, 0x1f ;  /* 0x00001fff06067589 */ /* 0x000ee200000e0000 */
[----:B------:R-:W-:-:S02]  /*0ff0*/  CS2R R18, SRZ ;  /* 0x0000000000127805 */ /* 0x000fc4000001ff00 */
[----:B------:R-:W-:Y:S02]  /*1000*/  CS2R R20, SRZ ;  /* 0x0000000000147805 */ /* 0x000fe4000001ff00 */
[----:B------:R-:W-:Y:S02]  /*1010*/  CS2R R22, SRZ ;  /* 0x0000000000167805 */ /* 0x000fe4000001ff00 */
[----:B------:R-:W-:Y:S02]  /*1020*/  CS2R R56, SRZ ;  /* 0x0000000000387805 */ /* 0x000fe4000001ff00 */
[----:B------:R-:W-:Y:S02]  /*1030*/  CS2R R58, SRZ ;  /* 0x00000000003a7805 */ /* 0x000fe4000001ff00 */
[----:B------:R-:W-:Y:S02]  /*1040*/  CS2R R60, SRZ ;  /* 0x00000000003c7805 */ /* 0x000fe4000001ff00 */
[----:B------:R-:W-:-:S02]  /*1050*/  CS2R R62, SRZ ;  /* 0x00000000003e7805 */ /* 0x000fc4000001ff00 */
[----:B------:R-:W-:Y:S02]  /*1060*/  CS2R R64, SRZ ;  /* 0x0000000000407805 */ /* 0x000fe4000001ff00 */
[----:B------:R-:W-:Y:S01]  /*1070*/  CS2R R66, SRZ ;  /* 0x0000000000427805 */ /* 0x000fe2000001ff00 */
[----:B------:R-:W-:Y:S01]  /*1080*/  IMAD.MOV.U32 R68, RZ, RZ, RZ ;  /* 0x000000ffff447224 */ /* 0x000fe200078e00ff */
[----:B------:R-:W-:Y:S02]  /*1090*/  CS2R R70, SRZ ;  /* 0x0000000000467805 */ /* 0x000fe4000001ff00 */
[----:B------:R-:W-:Y:S02]  /*10a0*/  CS2R R72, SRZ ;  /* 0x0000000000487805 */ /* 0x000fe4000001ff00 */
[----:B------:R-:W-:Y:S02]  /*10b0*/  CS2R R74, SRZ ;  /* 0x00000000004a7805 */ /* 0x000fe4000001ff00 */
[----:B------:R-:W-:-:S02]  /*10c0*/  CS2R R76, SRZ ;  /* 0x00000000004c7805 */ /* 0x000fc4000001ff00 */
[----:B------:R-:W-:Y:S01]  /*10d0*/  CS2R R78, SRZ ;  /* 0x00000000004e7805 */ /* 0x000fe2000001ff00 */
[----:B------:R-:W-:Y:S01]  /*10e0*/  IMAD.U32 R9, RZ, RZ, UR4 ;  /* 0x00000004ff097e24 */ /* 0x000fe2000f8e00ff */
[----:B------:R-:W-:Y:S02]  /*10f0*/  CS2R R24, SRZ ;  /* 0x0000000000187805 */ /* 0x000fe4000001ff00 */
[----:B------:R-:W-:Y:S02]  /*1100*/  CS2R R26, SRZ ;  /* 0x00000000001a7805 */ /* 0x000fe4000001ff00 */
[----:B------:R-:W-:Y:S02]  /*1110*/  CS2R R28, SRZ ;  /* 0x00000000001c7805 */ /* 0x000fe4000001ff00 */
[----:B------:R-:W-:Y:S02]  /*1120*/  CS2R R30, SRZ ;  /* 0x00000000001e7805 */ /* 0x000fe4000001ff00 */
[----:B------:R-:W-:-:S02]  /*1130*/  CS2R R32, SRZ ;  /* 0x0000000000207805 */ /* 0x000fc4000001ff00 */
[----:B------:R-:W-:Y:S02]  /*1140*/  CS2R R34, SRZ ;  /* 0x0000000000227805 */ /* 0x000fe4000001ff00 */
[----:B-1----:R-:W-:Y:S02]  /*1150*/  ISETP.GE.AND P0, PT, R7, 0x1, PT ;  /* 0x000000010700780c */ /* 0x002fe40003f06270 */
[----:B------:R-:W-:Y:S02]  /*1160*/  CS2R R36, SRZ ;  /* 0x0000000000247805 */ /* 0x000fe4000001ff00 */
[----:B---3--:R-:W-:Y:S02]  /*1170*/  R2UR UR8, R6 ;  /* 0x00000000060872ca */ /* 0x008fe400000e0000 */
[----:B------:R-:W-:Y:S02]  /*1180*/  CS2R R38, SRZ ;  /* 0x0000000000267805 */ /* 0x000fe4000001ff00 */
[----:B------:R-:W-:-:S02]  /*1190*/  CS2R R40, SRZ ;  /* 0x0000000000287805 */ /* 0x000fc4000001ff00 */
[----:B------:R-:W-:Y:S02]  /*11a0*/  CS2R R42, SRZ ;  /* 0x00000000002a7805 */ /* 0x000fe4000001ff00 */
[----:B------:R-:W-:Y:S02]  /*11b0*/  CS2R R44, SRZ ;  /* 0x00000000002c7805 */ /* 0x000fe4000001ff00 */
[----:B------:R-:W-:Y:S02]  /*11c0*/  CS2R R46, SRZ ;  /* 0x00000000002e7805 */ /* 0x000fe4000001ff00 */
[----:B------:R-:W-:Y:S02]  /*11d0*/  CS2R R48, SRZ ;  /* 0x0000000000307805 */ /* 0x000fe4000001ff00 */
[----:B------:R-:W-:Y:S02]  /*11e0*/  CS2R R50, SRZ ;  /* 0x0000000000327805 */ /* 0x000fe4000001ff00 */
[----:B------:R-:W-:-:S02]  /*11f0*/  CS2R R52, SRZ ;  /* 0x0000000000347805 */ /* 0x000fc4000001ff00 */
[----:B------:R-:W-:Y:S01]  /*1200*/  CS2R R54, SRZ ;  /* 0x0000000000367805 */ /* 0x000fe2000001ff00 */
[----:B------:R-:W-:-:S04]  /*1210*/  ULEA.HI UR10, UR8, UR8, URZ, 0x1 ;  /* 0x00000008080a7291 */ /* 0x000fc8000f8f083f */
[----:B------:R-:W-:Y:S02]  /*1220*/  ULOP3.LUT UR11, UR10, 0x1ffffe, URZ, 0xc0, !UPT ;  /* 0x001ffffe0a0b7892 */ /* 0x000fe4000f8ec03f */
[----:B0-----:R-:W-:Y:S02]  /*1230*/  ULEA UR10, UR13, UR12, 0x18 ;  /* 0x0000000c0d0a7291 */ /* 0x001fe4000f8ec03f */
[----:B------:R-:W-:-:S03]  /*1240*/  UIADD3 UR11, UR8, -UR11, URZ ;  /* 0x8000000b080b7290 */ /* 0x000fc6000fffe03f */
[----:B------:R-:W-:Y:S01]  /*1250*/  UMOV UR8, URZ ;  /* 0x0000003f00087c82 */ /* 0x000fe20008000000 */
[----:B------:R-:W-:-:S04]  /*1260*/  ULEA UR11, UR11, UR10, 0xb ;  /* 0x0000000a0b0b7291 */ /* 0x000fc8000f8e583f */
[----:B------:R-:W-:-:S04]  /*1270*/  UIADD3 UR11, UR11, 0x100, URZ ;  /* 0x000001000b0b7890 */ /* 0x000fc8000fffe03f */
[----:B------:R-:W-:-:S04]  /*1280*/  USHF.R.U32.HI UR11, URZ, 0x4, UR11 ;  /* 0x000000043f0b7899 */ /* 0x000fc8000801160b */
[----:B------:R-:W-:Y:S01]  /*1290*/  ULOP3.LUT UR11, UR11, 0x3fff, URZ, 0xc0, !UPT ;  /* 0x00003fff0b0b7892 */ /* 0x000fe2000f8ec03f */
[----:B--2-45:R-:W-:Y:S11]  /*12a0*/  @!P0 BRA `(.L_x_13) ;  /* 0x00000004005c8947 */ /* 0x034ff60003800000 */
[----:B------:R-:W-:-:S13]  /*12b0*/  ISETP.NE.AND P1, PT, R80, 0x3, PT ;  /* 0x000000035000780c */ /* 0x000fda0003f25270 */
[----:B------:R-:W-:Y:S05]  /*12c0*/  @!P1 BRA `(.L_x_14) ;  /* 0x0000000000049947 */ /* 0x000fea0003800000 */
[----:B------:R-:W-:Y:S01]  /*12d0*/  BPT.TRAP 0x1 ;  /* 0x000000040000795c */ /* 0x000fe20000300000 */
.L_x_14:
[----:B------:R-:W-:Y:S01]  /*12e0*/  ULEA UR6, UR5, UR10, 0x3 ;  /* 0x0000000a05067291 */ /* 0x000fe2000f8e183f */
[----:B------:R-:W-:-:S05]  /*12f0*/  IMAD.U32 R6, RZ, RZ, UR4 ;  /* 0x00000004ff067e24 */ /* 0x000fca000f8e00ff */
[----:B------:R-:W-:-:S04]  /*1300*/  SHF.L.U32 R6, R6, 0x1f, RZ ;  /* 0x0000001f06067819 */ /* 0x000fc800000006ff */
[----:B------:R0:W1:Y:S01]  /*1310*/  SYNCS.PHASECHK.TRANS64.TRYWAIT P0, [UR6], R6 ;  /* 0x00000006ff0075a7 */ /* 0x0000620008000146 */
[----:B------:R-:W-:Y:S05]  /*1320*/  @!P1 BRA `(.L_x_15) ;  /* 0x0000000000049947 */ /* 0x000fea0003800000 */
[----:B------:R-:W-:Y:S01]  /*1330*/  BPT.TRAP 0x1 ;  /* 0x000000040000795c */ /* 0x000fe20000300000 */
.L_x_15:
[----:B-1----:R-:W-:Y:S05]  /*1340*/  @P0 BRA `(.L_x_16) ;  /* 0x0000000000080947 */ /* 0x002fea0003800000 */
[----:B------:R-:W1:Y:S02]  /*1350*/  SYNCS.PHASECHK.TRANS64.TRYWAIT P0, [UR6], R6 ;  /* 0x00000006ff0075a7 */ /* 0x000e640008000146 */
[----:B-1----:R-:W-:Y:S05]  /*1360*/  @!P0 BRA `(.L_x_17) ;  /* 0x0000005400288947 */ /* 0x002fea0003800000 */
.L_x_16:
[----:B------:R-:W-:Y:S01]  /*1370*/  UIADD3 UR6, UR10, 0x4100, URZ ;  /* 0x000041000a067890 */ /* 0x000fe2000fffe03f */
[----:B------:R-:W-:Y:S01]  /*1380*/  WARPGROUP.ARRIVE ;  /* 0x00000000000079c5 */ /* 0x000fe20000000000 */
[----:B------:R-:W-:Y:S01]  /*1390*/  ULDC UR7, c[0x0][0x50c] ;  /* 0x0001430000077ab9 */ /* 0x000fe20000000800 */
[----:B------:R-:W-:Y:S01]  /*13a0*/  ULOP3.LUT UR12, UR11, 0x10000, URZ, 0xfc, !UPT ;  /* 0x000100000b0c7892 */ /* 0x000fe2000f8efc3f */
[----:B------:R-:W-:Y:S01]  /*13b0*/  CS2R R14, SRZ ;  /* 0x00000000000e7805 */ /* 0x000fe2000001ff00 */
[----:B------:R-:W-:Y:S01]  /*13c0*/  UISETP.NE.AND UP0, UPT, UR7, 0x1, UPT ;  /* 0x000000010700788c */ /* 0x000fe2000bf05270 */
[----:B------:R-:W-:Y:S01]  /*13d0*/  IMAD.MOV.U32 R11, RZ, RZ, RZ ;  /* 0x000000ffff0b7224 */ /* 0x000fe200078e00ff */
[----:B------:R-:W-:Y:S01]  /*13e0*/  USHF.R.U32.HI UR6, URZ, 0x4, UR6 ;  /* 0x000000043f067899 */ /* 0x000fe20008011606 */
[----:B------:R-:W-:Y:S01]  /*13f0*/  CS2R R18, SRZ ;  /* 0x0000000000127805 */ /* 0x000fe2000001ff00 */
[----:B------:R-:W-:Y:S01]  /*1400*/  USEL UR7, URZ, 0x1, UP0 ;  /* 0x000000013f077887 */ /* 0x000fe20008000000 */
[----:B------:R-:W-:Y:S01]  /*1410*/  CS2R R20, SRZ ;  /* 0x0000000000147805 */ /* 0x000fe2000001ff00 */
[----:B------:R-:W-:Y:S01]  /*1420*/  ULOP3.LUT UR6, UR6, 0x3fff, URZ, 0xc0, !UPT ;  /* 0x00003fff06067892 */ /* 0x000fe2000f8ec03f */
[----:B------:R-:W-:Y:S01]  /*1430*/  CS2R R22, SRZ ;  /* 0x0000000000167805 */ /* 0x000fe2000001ff00 */
[----:B------:R-:W-:Y:S01]  /*1440*/  ULEA UR12, UR5, UR12, 0x8 ;  /* 0x0000000c050c7291 */ /* 0x000fe2000f8e403f */
[----:B------:R-:W-:Y:S01]  /*1450*/  CS2R R56, SRZ ;  /* 0x0000000000387805 */ /* 0x000fe2000001ff00 */
[----:B------:R-:W-:Y:S01]  /*1460*/  ULOP3.LUT UR6, UR6, 0x10000, URZ, 0xfc, !UPT ;  /* 0x0001000006067892 */ /* 0x000fe2000f8efc3f */
[----:B------:R-:W-:Y:S01]  /*1470*/  ISETP.NE.AND P0, PT, RZ, UR7, PT ;  /* 0x00000007ff007c0c */ /* 0x000fe2000bf05270 */
[----:B------:R-:W-:Y:S01]  /*1480*/  UMOV UR13, 0xc0000010 ;  /* 0xc0000010000d7882 */ /* 0x000fe20000000000 */
[----:B------:R-:W-:Y:S01]  /*1490*/  UMOV UR15, 0xc0000010 ;  /* 0xc0000010000f7882 */ /* 0x000fe20000000000 */
[----:B------:R-:W-:Y:S01]  /*14a0*/  ULEA UR14, UR5, UR6, 0x7 ;  /* 0x00000006050e7291 */ /* 0x000fe2000f8e383f */
[----:B------:R-:W-:-:S02]  /*14b0*/  CS2R R58, SRZ ;  /* 0x00000000003a7805 */ /* 0x000fc4000001ff00 */
[----:B------:R-:W-:Y:S01]  /*14c0*/  CS2R R60, SRZ ;  /* 0x00000000003c7805 */ /* 0x000fe2000001ff00 */
[----:B------:R-:W-:Y:S01]  /*14d0*/  UMOV UR6, 0x1 ;  /* 0x0000000100067882 */ /* 0x000fe20000000000 */
[----:B------:R-:W-:Y:S02]  /*14e0*/  CS2R R62, SRZ ;  /* 0x00000000003e7805 */ /* 0x000fe4000001ff00 */
[----:B------:R-:W-:Y:S02]  /*14f0*/  CS2R R64, SRZ ;  /* 0x0000000000407805 */ /* 0x000fe4000001ff00 */
[----:B------:R-:W-:Y:S01]  /*1500*/  CS2R R66, SRZ ;  /* 0x0000000000427805 */ /* 0x000fe2000001ff00 */
[----:B------:R-:W-:Y:S01]  /*1510*/  IMAD.MOV.U32 R68, RZ, RZ, RZ ;  /* 0x000000ffff447224 */ /* 0x000fe200078e00ff */
[----:B------:R-:W-:Y:S01]  /*1520*/  CS2R R70, SRZ ;  /* 0x0000000000467805 */ /* 0x000fe2000001ff00 */
[----:B------:R-:W-:Y:S01]  /*1530*/  QGMMA.64x64x32.F32.E4M3.E4M3 R24, gdesc[UR12], RZ, !UPT, gsb0 ;  /* 0x00e000000c1879f3 */ /* 0x000fe2000c0008ff */
[----:B------:R-:W-:-:S02]  /*1540*/  CS2R R72, SRZ ;  /* 0x0000000000487805 */ /* 0x000fc4000001ff00 */
[----:B------:R-:W-:Y:S02]  /*1550*/  CS2R R74, SRZ ;  /* 0x00000000004a7805 */ /* 0x000fe4000001ff00 */
[----:B------:R-:W-:Y:S02]  /*1560*/  CS2R R76, SRZ ;  /* 0x00000000004c7805 */ /* 0x000fe4000001ff00 */
[----:B------:R-:W-:Y:S01]  /*1570*/  CS2R R78, SRZ ;  /* 0x00000000004e7805 */ /* 0x000fe2000001ff00 */
[----:B------:R-:W-:Y:S06]  /*1580*/  @!P0 BRA `(.L_x_18) ;  /* 0x0000000000888947 */ /* 0x000fec0003800000 */
[----:B------:R-:W-:Y:S02]  /*1590*/  WARPGROUP.DEPBAR.LE gsb0, 0x0 ;  /* 0x00008000000079c5 */ /* 0x000fe40000010000 */
[----:B------:R-:W-:-:S01]  /*15a0*/  FADD R79, RZ, R24 ;  /* 0x00000018ff4f7221 */ /* 0x000fc20000000000 */
[----:B------:R-:W-:Y:S01]  /*15b0*/  FADD R78, RZ, R25 ;  /* 0x00000019ff4e7221 */ /* 0x000fe20000000000 */
        /* <DEDUP_REMOVED lines=30> */
[----:B------:R-:W-:-:S06]  /*17a0*/  UMOV UR6, URZ ;  /* 0x0000003f00067c82 */ /* 0x000fcc0008000000 */
.L_x_18:
[----:B------:R-:W-:-:S04]  /*17b0*/  UIADD3 UR16, UR5, 0x1, URZ ;  /* 0x0000000105107890 */ /* 0x000fc8000fffe03f */
[----:B------:R-:W-:-:S04]  /*17c0*/  UISETP.NE.AND UP0, UPT, UR16, 0x4, UPT ;  /* 0x000000041000788c */ /* 0x000fc8000bf05270 */
[----:B------:R-:W-:Y:S02]  /*17d0*/  USEL UR8, URZ, 0x1, UP0 ;  /* 0x000000013f087887 */ /* 0x000fe40008000000 */
[----:B------:R-:W-:Y:S02]  /*17e0*/  USEL UR16, UR16, URZ, UP0 ;  /* 0x0000003f10107287 */ /* 0x000fe40008000000 */
[----:B------:R-:W-:-:S06]  /*17f0*/  ULOP3.LUT UR8, UR4, UR8, URZ, 0x3c, !UPT ;  /* 0x0000000804087292 */ /* 0x000fcc000f8e3c3f */
[----:B------:R-:W-:Y:S01]  /*1800*/  IMAD.U32 R9, RZ, RZ, UR8 ;  /* 0x00000008ff097e24 */ /* 0x000fe2000f8e00ff */
[----:B------:R-:W-:-:S06]  /*1810*/  UMOV UR8, 0x1 ;  /* 0x0000000100087882 */ /* 0x000fcc0000000000 */
.L_x_13:
[----:B------:R-:W-:-:S04]  /*1820*/  UISETP.LT.AND UP0, UPT, UR9, 0x1, UPT ;  /* 0x000000010900788c */ /* 0x000fc8000bf01270 */
[----:B------:R-:W-:-:S04]  /*1830*/  USEL UR12, UR9, 0x1, UP0 ;  /* 0x00000001090c7887 */ /* 0x000fc80008000000 */
[----:B------:R-:W-:-:S04]  /*1840*/  UIADD3 UR12, UR9, -UR12, URZ ;  /* 0x8000000c090c7290 */ /* 0x000fc8000fffe03f */
[----:B------:R-:W-:-:S06]  /*1850*/  UISETP.GE.AND UP0, UPT, UR12, 0x1, UPT ;  /* 0x000000010c00788c */ /* 0x000fcc000bf06270 */
[----:B------:R-:W-:-:S13]  /*1860*/  PLOP3.LUT P0, PT, PT, PT, UP0, 0x80, 0x0 ;  /* 0x000000000000781c */ /* 0x000fda0003f0f008 */
[----:B------:R-:W-:Y:S05]  /*1870*/  @!P0 BRA `(.L_x_19) ;  /* 0x0000000400708947 */ /* 0x000fea0003800000 */
[----:B01----:R-:W-:Y:S01]  /*1880*/  IMAD.U32 R6, RZ, RZ, UR12 ;  /* 0x0000000cff067e24 */ /* 0x003fe2000f8e00ff */
[----:B------:R-:W-:Y:S01]  /*1890*/  UMOV UR17, UR5 ;  /* 0x0000000500117c82 */ /* 0x000fe20008000000 */
[----:B------:R-:W-:-:S05]  /*18a0*/  ULDC UR20, c[0x0][0x50c] ;  /* 0x0001430000147ab9 */ /* 0x000fca0000000800 */
.L_x_27:
[----:B------:R-:W-:-:S13]  /*18b0*/  ISETP.NE.AND P1, PT, R80, 0x3, PT ;  /* 0x000000035000780c */ /* 0x000fda0003f25270 */
[----:B01----:R-:W-:Y:S05]  /*18c0*/  @!P1 BRA `(.L_x_20) ;  /* 0x0000000000049947 */ /* 0x003fea0003800000 */
[----:B------:R-:W-:Y:S01]  /*18d0*/  BPT.TRAP 0x1 ;  /* 0x000000040000795c */ /* 0x000fe20000300000 */
.L_x_20:
[----:B------:R-:W0:Y:S01]  /*18e0*/  S2UR UR12, SR_CgaCtaId ;  /* 0x00000000000c79c3 */ /* 0x000e220000008800 */
[----:B------:R-:W-:Y:S01]  /*18f0*/  UMOV UR10, 0x400 ;  /* 0x00000400000a7882 */ /* 0x000fe20000000000 */
[----:B------:R-:W-:Y:S01]  /*1900*/  SHF.L.U32 R7, R9, 0x1f, RZ ;  /* 0x0000001f09077819 */ /* 0x000fe200000006ff */
[----:B0-----:R-:W-:-:S04]  /*1910*/  ULEA UR10, UR12, UR10, 0x18 ;  /* 0x0000000a0c0a7291 */ /* 0x001fc8000f8ec03f */
[----:B------:R-:W-:-:S09]  /*1920*/  ULEA UR12, UR16, UR10, 0x3 ;  /* 0x0000000a100c7291 */ /* 0x000fd2000f8e183f */
[----:B------:R0:W1:Y:S01]  /*1930*/  SYNCS.PHASECHK.TRANS64.TRYWAIT P0, [UR12], R7 ;  /* 0x00000007ff0075a7 */ /* 0x000062000800014c */
[----:B------:R-:W-:Y:S05]  /*1940*/  @!P1 BRA `(.L_x_21) ;  /* 0x0000000000049947 */ /* 0x000fea0003800000 */
[----:B------:R-:W-:Y:S01]  /*1950*/  BPT.TRAP 0x1 ;  /* 0x000000040000795c */ /* 0x000fe20000300000 */
.L_x_21:
[----:B-1----:R-:W-:Y:S05]  /*1960*/  @P0 BRA `(.L_x_22) ;  /* 0x0000000000080947 */ /* 0x002fea0003800000 */
[----:B------:R-:W1:Y:S02]  /*1970*/  SYNCS.PHASECHK.TRANS64.TRYWAIT P0, [UR12], R7 ;  /* 0x00000007ff0075a7 */ /* 0x000e64000800014c */
[----:B-1----:R-:W-:Y:S05]  /*1980*/  @!P0 BRA `(.L_x_23) ;  /* 0x0000004c00b88947 */ /* 0x002fea0003800000 */
.L_x_22:
[----:B------:R-:W-:Y:S01]  /*1990*/  UIADD3 UR12, UR10, 0x4100, URZ ;  /* 0x000041000a0c7890 */ /* 0x000fe2000fffe03f */
[----:B------:R-:W-:Y:S01]  /*19a0*/  WARPGROUP.ARRIVE ;  /* 0x00000000000079c5 */ /* 0x000fe20000000000 */
[----:B------:R-:W-:Y:S02]  /*19b0*/  UISETP.NE.AND UP0, UPT, UR7, URZ, UPT ;  /* 0x0000003f0700728c */ /* 0x000fe4000bf05270 */
[----:B------:R-:W-:Y:S02]  /*19c0*/  USHF.R.U32.HI UR12, URZ, 0x4, UR12 ;  /* 0x000000043f0c7899 */ /* 0x000fe4000801160c */
[----:B------:R-:W-:Y:S02]  /*19d0*/  USEL UR8, UR8, URZ, !UP0 ;  /* 0x0000003f08087287 */ /* 0x000fe4000c000000 */
[----:B------:R-:W-:Y:S02]  /*19e0*/  ULOP3.LUT UR7, UR12, 0x3fff, URZ, 0xc0, !UPT ;  /* 0x00003fff0c077892 */ /* 0x000fe4000f8ec03f */
[----:B------:R-:W-:-:S02]  /*19f0*/  ULOP3.LUT UR12, UR11, 0x10000, URZ, 0xfc, !UPT ;  /* 0x000100000b0c7892 */ /* 0x000fc4000f8efc3f */
[----:B------:R-:W-:Y:S02]  /*1a00*/  ULOP3.LUT UR7, UR7, 0x10000, URZ, 0xfc, !UPT ;  /* 0x0001000007077892 */ /* 0x000fe4000f8efc3f */
[----:B------:R-:W-:Y:S02]  /*1a10*/  UISETP.NE.U32.AND UP0, UPT, UR8, URZ, UPT ;  /* 0x0000003f0800728c */ /* 0x000fe4000bf05070 */
[----:B------:R-:W-:Y:S02]  /*1a20*/  ULEA UR12, UR16, UR12, 0x8 ;  /* 0x0000000c100c7291 */ /* 0x000fe4000f8e403f */
[----:B------:R-:W-:Y:S01]  /*1a30*/  ULEA UR14, UR16, UR7, 0x7 ;  /* 0x00000007100e7291 */ /* 0x000fe2000f8e383f */
[----:B------:R-:W-:Y:S01]  /*1a40*/  UMOV UR13, 0xc0000010 ;  /* 0xc0000010000d7882 */ /* 0x000fe20000000000 */
[----:B------:R-:W-:Y:S01]  /*1a50*/  UMOV UR15, 0xc0000010 ;  /* 0xc0000010000f7882 */ /* 0x000fe20000000000 */
[----:B------:R-:W-:-:S06]  /*1a60*/  UIADD3 UR6, UR6, 0x1, URZ ;  /* 0x0000000106067890 */ /* 0x000fcc000fffe03f */
[----:B------:R-:W-:Y:S01]  /*1a70*/  QGMMA.64x64x32.F32.E4M3.E4M3 R24, gdesc[UR12], R24, UP0, gsb0 ;  /* 0x00e000000c1879f3 */ /* 0x000fe2000b800818 */
[----:B------:R-:W-:-:S04]  /*1a80*/  UISETP.NE.AND UP0, UPT, UR6, UR20, UPT ;  /* 0x000000140600728c */ /* 0x000fc8000bf05270 */
[----:B------:R-:W-:-:S06]  /*1a90*/  USEL UR7, URZ, 0x1, UP0 ;  /* 0x000000013f077887 */ /* 0x000fcc0008000000 */
[----:B------:R-:W-:Y:S01]  /*1aa0*/  ISETP.NE.AND P0, PT, RZ, UR7, PT ;  /* 0x00000007ff007c0c */ /* 0x000fe2000bf05270 */
[----:B------:R-:W-:-:S12]  /*1ab0*/  WARPGROUP.DEPBAR.LE gsb0, 0x1 ;  /* 0x00008000000079c5 */ /* 0x000fd80000010100 */
[----:B------:R-:W-:Y:S05]  /*1ac0*/  @!P0 BRA `(.L_x_24) ;  /* 0x0000000000888947 */ /* 0x000fea0003800000 */
[----:B------:R-:W-:Y:S02]  /*1ad0*/  WARPGROUP.DEPBAR.LE gsb0, 0x0 ;  /* 0x00008000000079c5 */ /* 0x000fe40000010000 */
[----:B------:R-:W-:-:S01]  /*1ae0*/  FADD R79, R24, R79 ;  /* 0x0000004f184f7221 */ /* 0x000fc20000000000 */
[----:B------:R-:W-:Y:S01]  /*1af0*/  FADD R78, R25, R78 ;  /* 0x0000004e194e7221 */ /* 0x000fe20000000000 */
        /* <DEDUP_REMOVED lines=30> */
[----:B------:R-:W-:-:S06]  /*1ce0*/  UMOV UR6, URZ ;  /* 0x0000003f00067c82 */ /* 0x000fcc0008000000 */
.L_x_24:
[----:B------:R-:W-:Y:S05]  /*1cf0*/  @!P1 BRA `(.L_x_25) ;  /* 0x0000000000049947 */ /* 0x000fea0003800000 */
[----:B------:R-:W-:Y:S01]  /*1d00*/  BPT.TRAP 0x1 ;  /* 0x000000040000795c */ /* 0x000fe20000300000 */
.L_x_25:
[----:B------:R-:W-:Y:S01]  /*1d10*/  ULEA UR8, UR17, UR10, 0x3 ;  /* 0x0000000a11087291 */ /* 0x000fe2000f8e183f */
[----:B------:R-:W-:-:S03]  /*1d20*/  ISETP.GT.U32.AND P0, PT, R4, 0x1, PT ;  /* 0x000000010400780c */ /* 0x000fc60003f04070 */
[----:B------:R-:W-:-:S04]  /*1d30*/  UIADD3 UR8, UR8, 0x20, URZ ;  /* 0x0000002008087890 */ /* 0x000fc8000fffe03f */
[----:B------:R-:W-:-:S09]  /*1d40*/  UPRMT UR8, URZ, 0x654, UR8 ;  /* 0x000006543f087896 */ /* 0x000fd20008000008 */
[----:B------:R-:W-:Y:S01]  /*1d50*/  SYNCS.ARRIVE.TRANS64.RED.A1T0 RZ, [UR8], RZ ;  /* 0x000000ffffff79a7 */ /* 0x000fe20008100408 */
[----:B------:R-:W-:Y:S05]  /*1d60*/  @P0 BRA `(.L_x_26) ;  /* 0x0000000000040947 */ /* 0x000fea0003800000 */
[----:B------:R-:W-:Y:S01]  /*1d70*/  BPT.TRAP 0x1 ;  /* 0x000000040000795c */ /* 0x000fe20000300000 */
.L_x_26:
[----:B------:R-:W-:Y:S01]  /*1d80*/  UIADD3 UR16, UR16, 0x1, URZ ;  /* 0x0000000110107890 */ /* 0x000fe2000fffe03f */
[C---:B------:R-:W-:Y:S01]  /*1d90*/  ISETP.GT.AND P0, PT, R6.reuse, 0x1, PT ;  /* 0x000000010600780c */ /* 0x040fe20003f04270 */
[----:B------:R-:W-:Y:S01]  /*1da0*/  UIADD3 UR17, UR17, 0x1, URZ ;  /* 0x0000000111117890 */ /* 0x000fe2000fffe03f */
[----:B------:R-:W-:Y:S01]  /*1db0*/  VIADD R6, R6, 0xffffffff ;  /* 0xffffffff06067836 */ /* 0x000fe20000000000 */
[----:B------:R-:W-:Y:S02]  /*1dc0*/  UISETP.NE.AND UP0, UPT, UR16, 0x4, UPT ;  /* 0x000000041000788c */ /* 0x000fe4000bf05270 */
[----:B------:R-:W-:Y:S02]  /*1dd0*/  UISETP.NE.AND UP1, UPT, UR17, 0x4, UPT ;  /* 0x000000041100788c */ /* 0x000fe4000bf25270 */
[----:B------:R-:W-:Y:S02]  /*1de0*/  USEL UR8, URZ, 0x1, UP0 ;  /* 0x000000013f087887 */ /* 0x000fe40008000000 */
[----:B------:R-:W-:-:S02]  /*1df0*/  USEL UR16, UR16, URZ, UP0 ;  /* 0x0000003f10107287 */ /* 0x000fc40008000000 */
[----:B------:R-:W-:Y:S02]  /*1e00*/  USEL UR17, UR17, URZ, UP1 ;  /* 0x0000003f11117287 */ /* 0x000fe40008800000 */
[----:B------:R-:W-:Y:S01]  /*1e10*/  LOP3.LUT R9, R9, UR8, RZ, 0x3c, !PT ;  /* 0x0000000809097c12 */ /* 0x000fe2000f8e3cff */
[----:B------:R-:W-:Y:S01]  /*1e20*/  UMOV UR8, 0x1 ;  /* 0x0000000100087882 */ /* 0x000fe20000000000 */
[----:B------:R-:W-:Y:S08]  /*1e30*/  @P0 BRA `(.L_x_27) ;  /* 0xfffffff8009c0947 */ /* 0x000ff0000383ffff */
.L_x_19:
[----:B------:R-:W-:Y:S01]  /*1e40*/  UISETP.NE.AND UP0, UPT, UR6, URZ, UPT ;  /* 0x0000003f0600728c */ /* 0x000fe2000bf05270 */
[----:B01----:R-:W0:Y:S03]  /*1e50*/  LDC R6, c[0x0][0x28c] ;  /* 0x0000a300ff067b82 */ /* 0x003e260000000800 */
[----:B------:R-:W-:-:S06]  /*1e60*/  USEL UR6, URZ, 0x1, !UP0 ;  /* 0x000000013f067887 */ /* 0x000fcc000c000000 */
[----:B------:R-:W-:Y:S02]  /*1e70*/  ISETP.NE.AND P0, PT, RZ, UR6, PT ;  /* 0x00000006ff007c0c */ /* 0x000fe4000bf05270 */
[----:B0-----:R-:W-:-:S11]  /*1e80*/  ISETP.GE.AND P1, PT, R6, 0x1, PT ;  /* 0x000000010600780c */ /* 0x001fd60003f26270 */
[----:B------:R-:W-:Y:S05]  /*1e90*/  @!P0 BRA `(.L_x_28) ;  /* 0x0000000000848947 */ /* 0x000fea0003800000 */
[----:B------:R-:W-:Y:S02]  /*1ea0*/  WARPGROUP.DEPBAR.LE gsb0, 0x0 ;  /* 0x00008000000079c5 */ /* 0x000fe40000010000 */
[----:B------:R-:W-:Y:S01]  /*1eb0*/  FADD R79, R24, R79 ;  /* 0x0000004f184f7221 */ /* 0x000fe20000000000 */
        /* <DEDUP_REMOVED lines=30> */
[----:B------:R-:W-:-:S07]  /*20a0*/  FADD R14, R14, R55 ;  /* 0x000000370e0e7221 */ /* 0x000fce0000000000 */
.L_x_28:
[----:B------:R-:W-:Y:S02]  /*20b0*/  WARPGROUP.DEPBAR.LE gsb0, 0x0 ;  /* 0x00008000000079c5 */ /* 0x000fe40000010000 */
[----:B------:R-:W-:Y:S05]  /*20c0*/  @!P1 BRA `(.L_x_29) ;  /* 0x0000000000389947 */ /* 0x000fea0003800000 */
[----:B------:R-:W-:-:S13]  /*20d0*/  ISETP.NE.AND P0, PT, R80, 0x3, PT ;  /* 0x000000035000780c */ /* 0x000fda0003f05270 */
[----:B------:R-:W-:Y:S05]  /*20e0*/  @!P0 BRA `(.L_x_30) ;  /* 0x0000000000048947 */ /* 0x000fea0003800000 */
[----:B------:R-:W-:Y:S01]  /*20f0*/  BPT.TRAP 0x1 ;  /* 0x000000040000795c */ /* 0x000fe20000300000 */
.L_x_30:
[----:B------:R-:W-:Y:S01]  /*2100*/  UISETP.LT.AND UP0, UPT, UR9, 0x1, UPT ;  /* 0x000000010900788c */ /* 0x000fe2000bf01270 */
[----:B------:R-:W-:-:S03]  /*2110*/  ISETP.GT.U32.AND P0, PT, R4, 0x1, PT ;  /* 0x000000010400780c */ /* 0x000fc60003f04070 */
[----:B------:R-:W-:-:S04]  /*2120*/  USEL UR6, UR9, 0x1, UP0 ;  /* 0x0000000109067887 */ /* 0x000fc80008000000 */
[----:B------:R-:W-:-:S04]  /*2130*/  UIADD3 UR6, UR5, UR9, -UR6 ;  /* 0x0000000905067290 */ /* 0x000fc8000fffe806 */
[----:B------:R-:W-:-:S04]  /*2140*/  USHF.L.U32 UR6, UR6, 0x3, URZ ;  /* 0x0000000306067899 */ /* 0x000fc8000800063f */
[----:B------:R-:W-:-:S04]  /*2150*/  ULOP3.LUT UR6, UR6, 0x18, URZ, 0xc0, !UPT ;  /* 0x0000001806067892 */ /* 0x000fc8000f8ec03f */
[----:B------:R-:W-:-:S04]  /*2160*/  UIADD3 UR6, UR10, 0x20, UR6 ;  /* 0x000000200a067890 */ /* 0x000fc8000fffe006 */
[----:B------:R-:W-:-:S09]  /*2170*/  UPRMT UR6, URZ, 0x654, UR6 ;  /* 0x000006543f067896 */ /* 0x000fd20008000006 */
[----:B------:R-:W-:Y:S01]  /*2180*/  SYNCS.ARRIVE.TRANS64.RED.A1T0 RZ, [UR6], RZ ;  /* 0x000000ffffff79a7 */ /* 0x000fe20008100406 */
[----:B------:R-:W-:Y:S05]  /*2190*/  @P0 BRA `(.L_x_29) ;  /* 0x0000000000040947 */ /* 0x000fea0003800000 */
[----:B------:R-:W-:Y:S01]  /*21a0*/  BPT.TRAP 0x1 ;  /* 0x000000040000795c */ /* 0x000fe20000300000 */
.L_x_29:
[----:B------:R-:W0:Y:S01]  /*21b0*/  LDC R16, c[0x0][0x288] ;  /* 0x0000a200ff107b82 */ /* 0x000e220000000800 */
[--C-:B------:R-:W-:Y:S01]  /*21c0*/  SHF.R.U32.HI R6, RZ, 0x2, R2.reuse ;  /* 0x00000002ff067819 */ /* 0x100fe20000011602 */
[----:B------:R-:W-:Y:S01]  /*21d0*/  IMAD.SHL.U32 R13, R13, 0x40, RZ ;  /* 0x000000400d0d7824 */ /* 0x000fe200078e00ff */
[----:B------:R-:W-:Y:S01]  /*21e0*/  LOP3.LUT R8, R2, 0x60, RZ, 0xc0, !PT ;  /* 0x0000006002087812 */ /* 0x000fe200078ec0ff */
[----:B------:R-:W-:Y:S01]  /*21f0*/  ULDC UR6, c[0x0][0x284] ;  /* 0x0000a10000067ab9 */ /* 0x000fe20000000800 */
[----:B------:R-:W-:Y:S01]  /*2200*/  SHF.R.U32.HI R9, RZ, 0x7, R2 ;  /* 0x00000007ff097819 */ /* 0x000fe20000011602 */
[----:B------:R-:W-:Y:S01]  /*2210*/  IMAD.WIDE R28, R12, 0x80, RZ ;  /* 0x000000800c1c7825 */ /* 0x000fe200078e02ff */
[----:B------:R-:W-:Y:S02]  /*2220*/  LOP3.LUT R7, R6, 0x7, RZ, 0xc0, !PT ;  /* 0x0000000706077812 */ /* 0x000fe400078ec0ff */
[----:B------:R-:W-:Y:S02]  /*2230*/  SHF.R.U32.HI R8, RZ, 0x1, R8 ;  /* 0x00000001ff087819 */ /* 0x000fe40000011608 */
[----:B------:R-:W-:-:S02]  /*2240*/  LOP3.LUT R6, R9, 0x1, RZ, 0xc0, !PT ;  /* 0x0000000109067812 */ /* 0x000fc400078ec0ff */
[----:B------:R-:W-:Y:S02]  /*2250*/  IADD3 R17, RZ, -R8, -R7 ;  /* 0x80000008ff117210 */ /* 0x000fe40007ffe807 */
[----:B------:R-:W-:Y:S01]  /*2260*/  LOP3.LUT R9, R2, 0x3, RZ, 0xc0, !PT ;  /* 0x0000000302097812 */ /* 0x000fe200078ec0ff */
[C---:B------:R-:W-:Y:S02]  /*2270*/  IMAD.SHL.U32 R24, R6.reuse, 0x40, RZ ;  /* 0x0000004006187824 */ /* 0x040fe400078e00ff */
[----:B------:R-:W-:Y:S02]  /*2280*/  IMAD R17, R6, -0x40, R17 ;  /* 0xffffffc006117824 */ /* 0x000fe400078e0211 */
[----:B------:R-:W-:Y:S01]  /*2290*/  IMAD.SHL.U32 R6, R12, 0x80, RZ ;  /* 0x000000800c067824 */ /* 0x000fe200078e00ff */
[----:B------:R-:W-:Y:S01]  /*22a0*/  LOP3.LUT R7, R24, 0x40, R7, 0xe2, !PT ;  /* 0x0000004018077812 */ /* 0x000fe200078ee207 */
[----:B------:R-:W-:Y:S01]  /*22b0*/  IMAD.SHL.U32 R12, R2, 0x2, RZ ;  /* 0x00000002020c7824 */ /* 0x000fe200078e00ff */
[----:B0-----:R-:W-:Y:S01]  /*22c0*/  ISETP.GE.AND P0, PT, R13, R16, PT ;  /* 0x000000100d00720c */ /* 0x001fe20003f06270 */
[----:B------:R-:W-:Y:S01]  /*22d0*/  IMAD R26, R9, -0x2, R16 ;  /* 0xfffffffe091a7824 */ /* 0x000fe200078e0210 */
[C---:B------:R-:W-:Y:S01]  /*22e0*/  IADD3 R25, -R6.reuse, UR6, R17 ;  /* 0x0000000606197c10 */ /* 0x040fe2000fffe111 */
[----:B------:R-:W-:Y:S01]  /*22f0*/  IMAD.MOV.U32 R24, RZ, RZ, -0x1 ;  /* 0xffffffffff187424 */ /* 0x000fe200078e00ff */
[----:B------:R-:W-:Y:S01]  /*2300*/  ISETP.GE.OR P0, PT, R6, UR6, P0 ;  /* 0x0000000606007c0c */ /* 0x000fe20008706670 */
[----:B------:R-:W-:Y:S01]  /*2310*/  IMAD.IADD R26, R26, 0x1, -R13 ;  /* 0x000000011a1a7824 */ /* 0x000fe200078e0a0d */
[----:B------:R-:W-:-:S02]  /*2320*/  LOP3.LUT R33, R28, R7, R8, 0xfe, !PT ;  /* 0x000000071c217212 */ /* 0x000fc400078efe08 */
[----:B------:R-:W-:-:S09]  /*2330*/  LOP3.LUT R12, R13, 0x6, R12, 0xf8, !PT ;  /* 0x000000060d0c7812 */ /* 0x000fd200078ef80c */
[----:B------:R-:W-:Y:S05]  /*2340*/  @P0 BRA `(.L_x_31) ;  /* 0x0000002400b00947 */ /* 0x000fea0003800000 */
[----:B------:R-:W0:Y:S01]  /*2350*/  LDC.64 R30, c[0x0][0x5c8] ;  /* 0x00017200ff1e7b82 */ /* 0x000e220000000a00 */
[----:B------:R-:W-:Y:S01]  /*2360*/  SHF.R.S32.HI R16, RZ, 0x1f, R69 ;  /* 0x0000001fff107819 */ /* 0x000fe20000011445 */
[----:B------:R-:W-:Y:S01]  /*2370*/  ULDC.64 UR6, c[0x0][0x5d0] ;  /* 0x0001740000067ab9 */ /* 0x000fe20000000a00 */
[----:B------:R-:W-:Y:S01]  /*2380*/  SHF.R.S32.HI R13, RZ, 0x1f, R12 ;  /* 0x0000001fff0d7819 */ /* 0x000fe2000001140c */
[----:B------:R-:W-:Y:S02]  /*2390*/  BSSY B0, `(.L_x_31) ;  /* 0x0000267000007945 */ /* 0x000fe40003800000 */
[----:B------:R-:W-:-:S04]  /*23a0*/  IMAD R6, R16, UR6, RZ ;  /* 0x0000000610067c24 */ /* 0x000fc8000f8e02ff */
[C---:B------:R-:W-:Y:S02]  /*23b0*/  IMAD R9, R69.reuse, UR7, R6 ;  /* 0x0000000745097c24 */ /* 0x040fe4000f8e0206 */
[----:B------:R-:W-:Y:S01]  /*23c0*/  IMAD.WIDE.U32 R6, R69, UR6, R12 ;  /* 0x0000000645067c25 */ /* 0x000fe2000f8e000c */
[----:B------:R-:W-:-:S03]  /*23d0*/  ULDC.64 UR6, c[0x0][0x5c0] ;  /* 0x0001700000067ab9 */ /* 0x000fc60000000a00 */
[----:B------:R-:W-:Y:S02]  /*23e0*/  IMAD.IADD R7, R7, 0x1, R9 ;  /* 0x0000000107077824 */ /* 0x000fe400078e0209 */
[----:B0-----:R-:W-:-:S04]  /*23f0*/  IMAD R8, R29, R30, RZ ;  /* 0x0000001e1d087224 */ /* 0x001fc800078e02ff */
[C---:B------:R-:W-:Y:S02]  /*2400*/  IMAD R17, R33.reuse, R31, R8 ;  /* 0x0000001f21117224 */ /* 0x040fe400078e0208 */
[----:B------:R-:W-:-:S04]  /*2410*/  IMAD.WIDE.U32 R8, R33, R30, R6 ;  /* 0x0000001e21087225 */ /* 0x000fc800078e0006 */
[----:B------:R-:W-:Y:S01]  /*2420*/  IMAD.IADD R9, R9, 0x1, R17 ;  /* 0x0000000109097824 */ /* 0x000fe200078e0211 */
[----:B------:R-:W-:Y:S02]  /*2430*/  LEA R6, P0, R30, R8, 0x3 ;  /* 0x000000081e067211 */ /* 0x000fe400078018ff */
[----:B------:R-:W-:Y:S02]  /*2440*/  IADD3 R8, P1, R8, UR6, RZ ;  /* 0x0000000608087c10 */ /* 0x000fe4000ff3e0ff */
[----:B------:R-:W-:Y:S02]  /*2450*/  LEA.HI.X R7, R30, R9, R31, 0x3, P0 ;  /* 0x000000091e077211 */ /* 0x000fe400000f1c1f */
[----:B----45:R-:W-:Y:S02]  /*2460*/  FSETP.NEU.AND P0, PT, R10, RZ, PT ;  /* 0x000000ff0a00720b */ /* 0x030fe40003f0d000 */
[----:B------:R-:W-:Y:S02]  /*2470*/  IADD3 R6, P2, R6, UR6, RZ ;  /* 0x0000000606067c10 */ /* 0x000fe4000ff5e0ff */
[----:B------:R-:W-:-:S02]  /*2480*/  IADD3.X R9, R9, UR7, RZ, P1, !PT ;  /* 0x0000000709097c10 */ /* 0x000fc40008ffe4ff */
[----:B------:R-:W-:-:S07]  /*2490*/  IADD3.X R7, R7, UR7, RZ, P2, !PT ;  /* 0x0000000707077c10 */ /* 0x000fce00097fe4ff */
[----:B------:R-:W-:Y:S05]  /*24a0*/  @!P0 BRA `(.L_x_32) ;  /* 0x0000001c00148947 */ /* 0x000fea0003800000 */
[----:B------:R-:W-:Y:S01]  /*24b0*/  ULDC.64 UR6, c[0x0][0x5b8] ;  /* 0x00016e0000067ab9 */ /* 0x000fe20000000a00 */
[----:B------:R-:W-:Y:S01]  /*24c0*/  ISETP.GE.AND P0, PT, R26, 0x1, PT ;  /* 0x000000011a00780c */ /* 0x000fe20003f06270 */
[----:B------:R-:W-:Y:S01]  /*24d0*/  IMAD R30, R16, UR6, RZ ;  /* 0x00000006101e7c24 */ /* 0x000fe2000f8e02ff */
[----:B------:R-:W-:Y:S01]  /*24e0*/  ULDC.64 UR10, c[0x0][0x5a8] ;  /* 0x00016a00000a7ab9 */ /* 0x000fe20000000a00 */
[----:B------:R-:W-:Y:S01]  /*24f0*/  IMAD.WIDE.U32 R16, R69, UR6, R12 ;  /* 0x0000000645107c25 */ /* 0x000fe2000f8e000c */
[----:B------:R-:W-:Y:S01]  /*2500*/  ISETP.LT.OR P3, PT, R25, 0x1, !P0 ;  /* 0x000000011900780c */ /* 0x000fe20004761670 */
[----:B------:R-:W-:Y:S02]  /*2510*/  BSSY B1, `(.L_x_33) ;  /* 0x000000c000017945 */ /* 0x000fe40003800000 */
[----:B------:R-:W-:Y:S01]  /*2520*/  IMAD R69, R69, UR7, R30 ;  /* 0x0000000745457c24 */ /* 0x000fe2000f8e021e */
[----:B------:R-:W-:Y:S02]  /*2530*/  ULDC.64 UR6, c[0x0][0x5b0] ;  /* 0x00016c0000067ab9 */ /* 0x000fe40000000a00 */
[----:B------:R-:W-:-:S02]  /*2540*/  IMAD R27, R29, UR6, RZ ;  /* 0x000000061d1b7c24 */ /* 0x000fc4000f8e02ff */
[----:B------:R-:W-:Y:S02]  /*2550*/  IMAD.IADD R17, R17, 0x1, R69 ;  /* 0x0000000111117824 */ /* 0x000fe400078e0245 */
[C---:B------:R-:W-:Y:S02]  /*2560*/  IMAD R27, R33.reuse, UR7, R27 ;  /* 0x00000007211b7c24 */ /* 0x040fe4000f8e021b */
[----:B------:R-:W-:-:S03]  /*2570*/  IMAD.WIDE.U32 R12, R33, UR6, R16 ;  /* 0x00000006210c7c25 */ /* 0x000fc6000f8e0010 */
[----:B------:R-:W-:-:S04]  /*2580*/  IADD3 R12, P1, R12, UR10, RZ ;  /* 0x0000000a0c0c7c10 */ /* 0x000fc8000ff3e0ff */
[--C-:B------:R-:W-:Y:S02]  /*2590*/  IADD3.X R13, R13, UR11, R27.reuse, P1, !PT ;  /* 0x0000000b0d0d7c10 */ /* 0x100fe40008ffe41b */
[----:B------:R-:W-:Y:S01]  /*25a0*/  PRMT R27, RZ, 0x7610, R27 ;  /* 0x00007610ff1b7816 */ /* 0x000fe2000000001b */
[----:B------:R-:W-:Y:S06]  /*25b0*/  @P3 BRA `(.L_x_34) ;  /* 0x0000000000043947 */ /* 0x000fec0003800000 */
[----:B------:R0:W5:Y:S02]  /*25c0*/  LDG.E.U8 R27, desc[UR18][R12.64] ;  /* 0x000000120c1b7981 */ /* 0x000164000c1e1100 */
.L_x_34:
[----:B------:R-:W-:Y:S05]  /*25d0*/  BSYNC B1 ;  /* 0x0000000000017941 */ /* 0x000fea0003800000 */
.L_x_33:
[----:B-----5:R-:W-:Y:S01]  /*25e0*/  LOP3.LUT R27, R27, 0xff, RZ, 0xc0, !PT ;  /* 0x000000ff1b1b7812 */ /* 0x020fe200078ec0ff */
[----:B------:R-:W-:Y:S01]  /*25f0*/  BSSY B1, `(.L_x_35) ;  /* 0x000000c000017945 */ /* 0x000fe20003800000 */
[----:B------:R-:W-:Y:S02]  /*2600*/  ISETP.GE.AND P1, PT, R26, 0x2, PT ;  /* 0x000000021a00780c */ /* 0x000fe40003f26270 */
[----:B------:R-:W-:Y:S02]  /*2610*/  F2FP.F16.E4M3.UNPACK_B R27, R27 ;  /* 0x0000001bff1b723e */ /* 0x000fe400020006ff */
[----:B------:R-:W-:-:S03]  /*2620*/  ISETP.LT.OR P2, PT, R25, 0x1, !P1 ;  /* 0x000000011900780c */ /* 0x000fc60004f41670 */
[----:B------:R-:W-:-:S05]  /*2630*/  HADD2.F32 R27, -RZ, R27.H0_H0 ;  /* 0x2000001bff1b7230 */ /* 0x000fca0000004100 */
[----:B------:R-:W-:Y:S01]  /*2640*/  FMUL R30, R27, R10 ;  /* 0x0000000a1b1e7220 */ /* 0x000fe20000400000 */
[----:B------:R-:W-:-:S03]  /*2650*/  PRMT R27, RZ, 0x7610, R27 ;  /* 0x00007610ff1b7816 */ /* 0x000fc6000000001b */
[----:B--2---:R-:W-:-:S05]  /*2660*/  FFMA R30, R79, R3, R30 ;  /* 0x000000034f1e7223 */ /* 0x004fca000000001e */
[----:B------:R-:W-:-:S05]  /*2670*/  F2FP.SATFINITE.E4M3.F32.PACK_AB_MERGE_C R31, RZ, R30, RZ ;  /* 0x0000001eff1f723e */ /* 0x000fca00048070ff */
[----:B------:R1:W-:Y:S01]  /*2680*/  @!P3 STG.E.U8 desc[UR18][R8.64], R31 ;  /* 0x0000001f0800b986 */ /* 0x0003e2000c101112 */
[----:B------:R-:W-:Y:S05]  /*2690*/  @P2 BRA `(.L_x_36) ;  /* 0x0000000000042947 */ /* 0x000fea0003800000 */
[----:B------:R2:W5:Y:S02]  /*26a0*/  LDG.E.U8 R27, desc[UR18][R12.64+0x1] ;  /* 0x000001120c1b7981 */ /* 0x000564000c1e1100 */
.L_x_36:
[----:B------:R-:W-:Y:S05]  /*26b0*/  BSYNC B1 ;  /* 0x0000000000017941 */ /* 0x000fea0003800000 */
.L_x_35:
[----:B-----5:R-:W-:Y:S01]  /*26c0*/  LOP3.LUT R27, R27, 0xff, RZ, 0xc0, !PT ;  /* 0x000000ff1b1b7812 */ /* 0x020fe200078ec0ff */
[----:B------:R-:W-:Y:S01]  /*26d0*/  BSSY B1, `(.L_x_37) ;  /* 0x0000012000017945 */ /* 0x000fe20003800000 */
[----:B-1----:R-:W-:Y:S02]  /*26e0*/  IADD3 R31, P3, R33, 0x8, RZ ;  /* 0x00000008211f7810 */ /* 0x002fe40007f7e0ff */
[----:B------:R-:W-:Y:S02]  /*26f0*/  F2FP.F16.E4M3.UNPACK_B R27, R27 ;  /* 0x0000001bff1b723e */ /* 0x000fe400020006ff */
[----:B------:R-:W-:Y:S01]  /*2700*/  ISETP.LT.OR P0, PT, R25, 0x9, !P0 ;  /* 0x000000091900780c */ /* 0x000fe20004701670 */
[----:B------:R-:W-:Y:S02]  /*2710*/  IMAD.X R28, RZ, RZ, R29, P3 ;  /* 0x000000ffff1c7224 */ /* 0x000fe400018e061d */
[----:B------:R-:W-:Y:S02]  /*2720*/  HADD2.F32 R27, -RZ, R27.H0_H0 ;  /* 0x2000001bff1b7230 */ /* 0x000fe40000004100 */
[----:B------:R-:W-:-:S02]  /*2730*/  IMAD R28, R28, UR6, RZ ;  /* 0x000000061c1c7c24 */ /* 0x000fc4000f8e02ff */
[----:B------:R-:W-:-:S04]  /*2740*/  IMAD.WIDE.U32 R16, R31, UR6, R16 ;  /* 0x000000061f107c25 */ /* 0x000fc8000f8e0010 */
[----:B------:R-:W-:Y:S01]  /*2750*/  FMUL R27, R27, R10 ;  /* 0x0000000a1b1b7220 */ /* 0x000fe20000400000 */
[----:B------:R-:W-:-:S03]  /*2760*/  IMAD R31, R31, UR7, R28 ;  /* 0x000000071f1f7c24 */ /* 0x000fc6000f8e021c */
[----:B------:R-:W-:Y:S01]  /*2770*/  FFMA R27, R78, R3, R27 ;  /* 0x000000034e1b7223 */ /* 0x000fe2000000001b */
[----:B------:R-:W-:-:S04]  /*2780*/  IADD3 R16, P3, R16, UR10, RZ ;  /* 0x0000000a10107c10 */ /* 0x000fc8000ff7e0ff */
[----:B------:R-:W-:Y:S02]  /*2790*/  F2FP.SATFINITE.E4M3.F32.PACK_AB_MERGE_C R29, RZ, R27, RZ ;  /* 0x0000001bff1d723e */ /* 0x000fe400048070ff */
[----:B------:R-:W-:Y:S02]  /*27a0*/  IADD3.X R17, R17, UR11, R31, P3, !PT ;  /* 0x0000000b11117c10 */ /* 0x000fe40009ffe41f */
[----:B------:R-:W-:Y:S01]  /*27b0*/  PRMT R27, RZ, 0x7610, R27 ;  /* 0x00007610ff1b7816 */ /* 0x000fe2000000001b */
[----:B------:R1:W-:Y:S01]  /*27c0*/  @!P2 STG.E.U8 desc[UR18][R8.64+0x1], R29 ;  /* 0x0000011d0800a986 */ /* 0x0003e2000c101112 */
[----:B------:R-:W-:Y:S05]  /*27d0*/  @P0 BRA `(.L_x_38) ;  /* 0x0000000000040947 */ /* 0x000fea0003800000 */
[----:B------:R3:W5:Y:S02]  /*27e0*/  LDG.E.U8 R27, desc[UR18][R16.64] ;  /* 0x00000012101b7981 */ /* 0x000764000c1e1100 */
.L_x_38:
[----:B------:R-:W-:Y:S05]  /*27f0*/  BSYNC B1 ;  /* 0x0000000000017941 */ /* 0x000fea0003800000 */
.L_x_37:
[----:B-----5:R-:W-:Y:S01]  /*2800*/  LOP3.LUT R27, R27, 0xff, RZ, 0xc0, !PT ;  /* 0x000000ff1b1b7812 */ /* 0x020fe200078ec0ff */
[----:B------:R-:W-:Y:S01]  /*2810*/  BSSY B1, `(.L_x_39) ;  /* 0x000000b000017945 */ /* 0x000fe20003800000 */
[----:B------:R-:W-:Y:S02]  /*2820*/  ISETP.LT.OR P1, PT, R25, 0x9, !P1 ;  /* 0x000000091900780c */ /* 0x000fe40004f21670 */
[----:B------:R-:W-:-:S05]  /*2830*/  F2FP.F16.E4M3.UNPACK_B R27, R27 ;  /* 0x0000001bff1b723e */ /* 0x000fca00020006ff */
[----:B------:R-:W-:-:S05]  /*2840*/  HADD2.F32 R27, -RZ, R27.H0_H0 ;  /* 0x2000001bff1b7230 */ /* 0x000fca0000004100 */
[----:B------:R-:W-:Y:S01]  /*2850*/  FMUL R28, R27, R10 ;  /* 0x0000000a1b1c7220 */ /* 0x000fe20000400000 */
[----:B------:R-:W-:-:S03]  /*2860*/  PRMT R27, RZ, 0x7610, R27 ;  /* 0x00007610ff1b7816 */ /* 0x000fc6000000001b */
[----:B------:R-:W-:-:S05]  /*2870*/  FFMA R28, R77, R3, R28 ;  /* 0x000000034d1c7223 */ /* 0x000fca000000001c */
[----:B-1----:R-:W-:-:S05]  /*2880*/  F2FP.SATFINITE.E4M3.F32.PACK_AB_MERGE_C R29, RZ, R28, RZ ;  /* 0x0000001cff1d723e */ /* 0x002fca00048070ff */
[----:B------:R1:W-:Y:S01]  /*2890*/  @!P0 STG.E.U8 desc[UR18][R6.64], R29 ;  /* 0x0000001d06008986 */ /* 0x0003e2000c101112 */
[----:B------:R-:W-:Y:S05]  /*28a0*/  @P1 BRA `(.L_x_40) ;  /* 0x0000000000041947 */ /* 0x000fea0003800000 */
[----:B------:R4:W5:Y:S02]  /*28b0*/  LDG.E.U8 R27, desc[UR18][R16.64+0x1] ;  /* 0x00000112101b7981 */ /* 0x000964000c1e1100 */
.L_x_40:
[----:B------:R-:W-:Y:S05]  /*28c0*/  BSYNC B1 ;  /* 0x0000000000017941 */ /* 0x000fea0003800000 */
.L_x_39:
[----:B-----5:R-:W-:Y:S01]  /*28d0*/  LOP3.LUT R27, R27, 0xff, RZ, 0xc0, !PT ;  /* 0x000000ff1b1b7812 */ /* 0x020fe200078ec0ff */
[----:B------:R-:W-:Y:S01]  /*28e0*/  BSSY B1, `(.L_x_41) ;  /* 0x000000c000017945 */ /* 0x000fe20003800000 */
[----:B------:R-:W-:Y:S02]  /*28f0*/  ISETP.GE.AND P0, PT, R26, 0x9, PT ;  /* 0x000000091a00780c */ /* 0x000fe40003f06270 */
[----:B------:R-:W-:Y:S02]  /*2900*/  F2FP.F16.E4M3.UNPACK_B R27, R27 ;  /* 0x0000001bff1b723e */ /* 0x000fe400020006ff */
[----:B------:R-:W-:-:S03]  /*2910*/  ISETP.LT.OR P2, PT, R25, 0x1, !P0 ;  /* 0x000000011900780c */ /* 0x000fc60004741670 */
[----:B------:R-:W-:-:S05]  /*2920*/  HADD2.F32 R27, -RZ, R27.H0_H0 ;  /* 0x2000001bff1b7230 */ /* 0x000fca0000004100 */
[----:B------:R-:W-:-:S04]  /*2930*/  FMUL R27, R27, R10 ;  /* 0x0000000a1b1b7220 */ /* 0x000fc80000400000 */
[----:B------:R-:W-:-:S05]  /*2940*/  FFMA R27, R76, R3, R27 ;  /* 0x000000034c1b7223 */ /* 0x000fca000000001b */
[----:B-1----:R-:W-:Y:S02]  /*2950*/  F2FP.SATFINITE.E4M3.F32.PACK_AB_MERGE_C R29, RZ, R27, RZ ;  /* 0x0000001bff1d723e */ /* 0x002fe400048070ff */
[----:B------:R-:W-:-:S03]  /*2960*/  PRMT R27, RZ, 0x7610, R27 ;  /* 0x00007610ff1b7816 */ /* 0x000fc6000000001b */
[----:B------:R1:W-:Y:S01]  /*2970*/  @!P1 STG.E.U8 desc[UR18][R6.64+0x1], R29 ;  /* 0x0000011d06009986 */ /* 0x0003e2000c101112 */
[----:B------:R-:W-:Y:S05]  /*2980*/  @P2 BRA `(.L_x_42) ;  /* 0x0000000000042947 */ /* 0x000fea0003800000 */
[----:B------:R0:W5:Y:S02]  /*2990*/  LDG.E.U8 R27, desc[UR18][R12.64+0x8] ;  /* 0x000008120c1b7981 */ /* 0x000164000c1e1100 */
.L_x_42:
[----:B------:R-:W-:Y:S05]  /*29a0*/  BSYNC B1 ;  /* 0x0000000000017941 */ /* 0x000fea0003800000 */
.L_x_41:
        /* <DEDUP_REMOVED lines=13> */
.L_x_44:
[----:B------:R-:W-:Y:S05]  /*2a80*/  BSYNC B1 ;  /* 0x0000000000017941 */ /* 0x000fea0003800000 */
.L_x_43:
[----:B-----5:R-:W-:Y:S01]  /*2a90*/  LOP3.LUT R27, R27, 0xff, RZ, 0xc0, !PT ;  /* 0x000000ff1b1b7812 */ /* 0x020fe200078ec0ff */
[----:B------:R-:W-:Y:S01]  /*2aa0*/  BSSY B1, `(.L_x_45) ;  /* 0x000000b000017945 */ /* 0x000fe20003800000 */
[----:B------:R-:W-:Y:S02]  /*2ab0*/  ISETP.LT.OR P0, PT, R25, 0x9, !P0 ;  /* 0x000000091900780c */ /* 0x000fe40004701670 */
[----:B------:R-:W-:-:S05]  /*2ac0*/  F2FP.F16.E4M3.UNPACK_B R27, R27 ;  /* 0x0000001bff1b723e */ /* 0x000fca00020006ff */
        /* <DEDUP_REMOVED lines=8> */
.L_x_46:
[----:B------:R-:W-:Y:S05]  /*2b50*/  BSYNC B1 ;  /* 0x0000000000017941 */ /* 0x000fea0003800000 */
.L_x_45:
        /* <DEDUP_REMOVED lines=12> */
.L_x_48:
[----:B------:R-:W-:Y:S05]  /*2c20*/  BSYNC B1 ;  /* 0x0000000000017941 */ /* 0x000fea0003800000 */
.L_x_47:
        /* <DEDUP_REMOVED lines=13> */
.L_x_50:
[----:B------:R-:W-:Y:S05]  /*2d00*/  BSYNC B1 ;  /* 0x0000000000017941 */ /* 0x000fea0003800000 */
.L_x_49:
        /* <DEDUP_REMOVED lines=13> */
.L_x_52:
[----:B------:R-:W-:Y:S05]  /*2de0*/  BSYNC B1 ;  /* 0x0000000000017941 */ /* 0x000fea0003800000 */
.L_x_51:
        /* <DEDUP_REMOVED lines=12> */
.L_x_54:
[----:B------:R-:W-:Y:S05]  /*2eb0*/  BSYNC B1 ;  /* 0x0000000000017941 */ /* 0x000fea0003800000 */
.L_x_53:
        /* <DEDUP_REMOVED lines=12> */
.L_x_56:
[----:B------:R-:W-:Y:S05]  /*2f80*/  BSYNC B1 ;  /* 0x0000000000017941 */ /* 0x000fea0003800000 */
.L_x_55:
        /* <DEDUP_REMOVED lines=13> */
.L_x_58:
[----:B------:R-:W-:Y:S05]  /*3060*/  BSYNC B1 ;  /* 0x0000000000017941 */ /* 0x000fea0003800000 */
.L_x_57:
        /* <DEDUP_REMOVED lines=13> */
.L_x_60:
[----:B------:R-:W-:Y:S05]  /*3140*/  BSYNC B1 ;  /* 0x0000000000017941 */ /* 0x000fea0003800000 */
.L_x_59:
        /* <DEDUP_REMOVED lines=12> */
.L_x_62:
[----:B------:R-:W-:Y:S05]  /*3210*/  BSYNC B1 ;  /* 0x0000000000017941 */ /* 0x000fea0003800000 */
.L_x_61:
        /* <DEDUP_REMOVED lines=12> */
.L_x_64:
[----:B------:R-:W-:Y:S05]  /*32e0*/  BSYNC B1 ;  /* 0x0000000000017941 */ /* 0x000fea0003800000 */
.L_x_63:
        /* <DEDUP_REMOVED lines=13> */
.L_x_66:
[----:B------:R-:W-:Y:S05]  /*33c0*/  BSYNC B1 ;  /* 0x0000000000017941 */ /* 0x000fea0003800000 */
.L_x_65:
        /* <DEDUP_REMOVED lines=13> */
.L_x_68:
[----:B------:R-:W-:Y:S05]  /*34a0*/  BSYNC B1 ;  /* 0x0000000000017941 */ /* 0x000fea0003800000 */
.L_x_67:
        /* <DEDUP_REMOVED lines=12> */
.L_x_70:
[----:B------:R-:W-:Y:S05]  /*3570*/  BSYNC B1 ;  /* 0x0000000000017941 */ /* 0x000fea0003800000 */
.L_x_69:
        /* <DEDUP_REMOVED lines=12> */
.L_x_72:
[----:B------:R-:W-:Y:S05]  /*3640*/  BSYNC B1 ;  /* 0x0000000000017941 */ /* 0x000fea0003800000 */
.L_x_71:
        /* <DEDUP_REMOVED lines=13> */
.L_x_74:
[----:B------:R-:W-:Y:S05]  /*3720*/  BSYNC B1 ;  /* 0x0000000000017941 */ /* 0x000fea0003800000 */
.L_x_73:
        /* <DEDUP_REMOVED lines=13> */
.L_x_76:
[----:B------:R-:W-:Y:S05]  /*3800*/  BSYNC B1 ;  /* 0x0000000000017941 */ /* 0x000fea0003800000 */
.L_x_75:
        /* <DEDUP_REMOVED lines=12> */
.L_x_78:
[----:B------:R-:W-:Y:S05]  /*38d0*/  BSYNC B1 ;  /* 0x0000000000017941 */ /* 0x000fea0003800000 */
.L_x_77:
[----:B-----5:R-:W-:Y:S01]  /*38e0*/  LOP3.LUT R27, R27, 0xff, RZ, 0xc0, !PT ;  /* 0x000000ff1b1b7812 */ /* 0x020fe200078ec0ff */
[----:B------:R-:W-:Y:S01]  /*38f0*/  BSSY B1, `(.L_x_79) ;  /* 0x000000b000017945 */ /* 0x000fe20003800000 */
[----:B------:R-:W-:Y:S02]  /*3900*/  ISETP.LT.OR P1, PT, R25, 0x9, !P1 ;  /* 0x000000091900780c */ /* 0x000fe40004f21670 */
[----:B------:R-:W-:-:S05]  /*3910*/  F2FP.F16.E4M3.UNPACK_B R27, R27 ;  /* 0x0000001bff1b723e */ /* 0x000fca00020006ff */
[----:B------:R-:W-:-:S05]  /*3920*/  HADD2.F32 R27, -RZ, R27.H0_H0 ;  /* 0x2000001bff1b7230 */ /* 0x000fca0000004100 */
[----:B------:R-:W-:-:S04]  /*3930*/  FMUL R28, R27, R10 ;  /* 0x0000000a1b1c7220 */ /* 0x000fc80000400000 */
[----:B------:R-:W-:Y:S01]  /*3940*/  FFMA R28, R23, R3, R28 ;  /* 0x00000003171c7223 */ /* 0x000fe2000000001c */
[----:B------:R-:W-:-:S04]  /*3950*/  PRMT R23, RZ, 0x7610, R23 ;  /* 0x00007610ff177816 */ /* 0x000fc80000000017 */
[----:B------:R-:W-:-:S05]  /*3960*/  F2FP.SATFINITE.E4M3.F32.PACK_AB_MERGE_C R27, RZ, R28, RZ ;  /* 0x0000001cff1b723e */ /* 0x000fca00048070ff */
[----:B------:R0:W-:Y:S01]  /*3970*/  @!P0 STG.E.U8 desc[UR18][R6.64+0x28], R27 ;  /* 0x0000281b06008986 */ /* 0x0001e2000c101112 */
[----:B------:R-:W-:Y:S05]  /*3980*/  @P1 BRA `(.L_x_80) ;  /* 0x0000000000041947 */ /* 0x000fea0003800000 */
[----:B------:R0:W5:Y:S02]  /*3990*/  LDG.E.U8 R23, desc[UR18][R16.64+0x29] ;  /* 0x0000291210177981 */ /* 0x000164000c1e1100 */
.L_x_80:
[----:B------:R-:W-:Y:S05]  /*39a0*/  BSYNC B1 ;  /* 0x0000000000017941 */ /* 0x000fea0003800000 */
.L_x_79:
        /* <DEDUP_REMOVED lines=8> */
[----:B0-----:R-:W-:Y:S02]  /*3a30*/  F2FP.SATFINITE.E4M3.F32.PACK_AB_MERGE_C R27, RZ, R23, RZ ;  /* 0x00000017ff1b723e */ /* 0x001fe400048070ff */
[----:B------:R-:W-:-:S03]  /*3a40*/  PRMT R23, RZ, 0x7610, R23 ;  /* 0x00007610ff177816 */ /* 0x000fc60000000017 */
[----:B------:R0:W-:Y:S01]  /*3a50*/  @!P1 STG.E.U8 desc[UR18][R6.64+0x29], R27 ;  /* 0x0000291b06009986 */ /* 0x0001e2000c101112 */
[----:B------:R-:W-:Y:S05]  /*3a60*/  @P2 BRA `(.L_x_82) ;  /* 0x0000000000042947 */ /* 0x000fea0003800000 */
[----:B------:R0:W5:Y:S02]  /*3a70*/  LDG.E.U8 R23, desc[UR18][R12.64+0x30] ;  /* 0x000030120c177981 */ /* 0x000164000c1e1100 */
.L_x_82:
[----:B------:R-:W-:Y:S05]  /*3a80*/  BSYNC B1 ;  /* 0x0000000000017941 */ /* 0x000fea0003800000 */
.L_x_81:
[----:B-----5:R-:W-:Y:S01]  /*3a90*/  LOP3.LUT R23, R23, 0xff, RZ, 0xc0, !PT ;  /* 0x000000ff17177812 */ /* 0x020fe200078ec0ff */
[----:B------:R-:W-:Y:S01]  /*3aa0*/  BSSY B1, `(.L_x_83) ;  /* 0x000000c000017945 */ /* 0x000fe20003800000 */
[----:B------:R-:W-:Y:S02]  /*3ab0*/  ISETP.GE.AND P1, PT, R26, 0x32, PT ;  /* 0x000000321a00780c */ /* 0x000fe40003f26270 */
[----:B------:R-:W-:Y:S02]  /*3ac0*/  F2FP.F16.E4M3.UNPACK_B R23, R23 ;  /* 0x00000017ff17723e */ /* 0x000fe400020006ff */
[----:B------:R-:W-:-:S03]  /*3ad0*/  ISETP.LT.OR P3, PT, R25, 0x1, !P1 ;  /* 0x000000011900780c */ /* 0x000fc60004f61670 */
        /* <DEDUP_REMOVED lines=8> */
.L_x_84:
[----:B------:R-:W-:Y:S05]  /*3b60*/  BSYNC B1 ;  /* 0x0000000000017941 */ /* 0x000fea0003800000 */
.L_x_83:
[----:B-----5:R-:W-:Y:S01]  /*3b70*/  LOP3.LUT R21, R21, 0xff, RZ, 0xc0, !PT ;  /* 0x000000ff15157812 */ /* 0x020fe200078ec0ff */
[----:B------:R-:W-:Y:S01]  /*3b80*/  BSSY B1, `(.L_x_85) ;  /* 0x000000b000017945 */ /* 0x000fe20003800000 */
[----:B------:R-:W-:Y:S02]  /*3b90*/  ISETP.LT.OR P0, PT, R25, 0x9, !P0 ;  /* 0x000000091900780c */ /* 0x000fe40004701670 */
[----:B------:R-:W-:-:S05]  /*3ba0*/  F2FP.F16.E4M3.UNPACK_B R21, R21 ;  /* 0x00000015ff15723e */ /* 0x000fca00020006ff */
        /* <DEDUP_REMOVED lines=8> */
.L_x_86:
[----:B------:R-:W-:Y:S05]  /*3c30*/  BSYNC B1 ;  /* 0x0000000000017941 */ /* 0x000fea0003800000 */
.L_x_85:
        /* <DEDUP_REMOVED lines=12> */
.L_x_88:
[----:B------:R-:W-:Y:S05]  /*3d00*/  BSYNC B1 ;  /* 0x0000000000017941 */ /* 0x000fea0003800000 */
.L_x_87:
        /* <DEDUP_REMOVED lines=13> */
.L_x_90:
[----:B------:R-:W-:Y:S05]  /*3de0*/  BSYNC B1 ;  /* 0x0000000000017941 */ /* 0x000fea0003800000 */
.L_x_89:
        /* <DEDUP_REMOVED lines=13> */
.L_x_92:
[----:B------:R-:W-:Y:S05]  /*3ec0*/  BSYNC B1 ;  /* 0x0000000000017941 */ /* 0x000fea0003800000 */
.L_x_91:
[----:B-----5:R-:W-:Y:S01]  /*3ed0*/  LOP3.LUT R15, R15, 0xff, RZ, 0xc0, !PT ;  /* 0x000000ff0f0f7812 */ /* 0x020fe200078ec0ff */
[----:B------:R-:W-:Y:S01]  /*3ee0*/  BSSY B1, `(.L_x_93) ;  /* 0x000000b000017945 */ /* 0x000fe20003800000 */
[----:B------:R-:W-:Y:S02]  /*3ef0*/  ISETP.LT.OR P0, PT, R25, 0x9, !P0 ;  /* 0x000000091900780c */ /* 0x000fe40004701670 */
[----:B------:R-:W-:Y:S02]  /*3f00*/  F2FP.F16.E4M3.UNPACK_B R15, R15 ;  /* 0x0000000fff0f723e */ /* 0x000fe400020006ff */
[----:B0-2---:R-:W-:-:S03]  /*3f10*/  PRMT R12, RZ, 0x7610, R12 ;  /* 0x00007610ff0c7816 */ /* 0x005fc6000000000c */
[----:B------:R-:W-:-:S05]  /*3f20*/  HADD2.F32 R15, -RZ, R15.H0_H0 ;  /* 0x2000000fff0f7230 */ /* 0x000fca0000004100 */
[----:B------:R-:W-:-:S04]  /*3f30*/  FMUL R15, R15, R10 ;  /* 0x0000000a0f0f7220 */ /* 0x000fc80000400000 */
[----:B------:R-:W-:-:S05]  /*3f40*/  FFMA R15, R18, R3, R15 ;  /* 0x00000003120f7223 */ /* 0x000fca000000000f */
[----:B------:R-:W-:-:S05]  /*3f50*/  F2FP.SATFINITE.E4M3.F32.PACK_AB_MERGE_C R15, RZ, R15, RZ ;  /* 0x0000000fff0f723e */ /* 0x000fca00048070ff */
[----:B------:R0:W-:Y:S01]  /*3f60*/  @!P3 STG.E.U8 desc[UR18][R8.64+0x39], R15 ;  /* 0x0000390f0800b986 */ /* 0x0001e2000c101112 */
[----:B------:R-:W-:Y:S05]  /*3f70*/  @P0 BRA `(.L_x_94) ;  /* 0x0000000000040947 */ /* 0x000fea0003800000 */
[----:B------:R2:W5:Y:S02]  /*3f80*/  LDG.E.U8 R12, desc[UR18][R16.64+0x38] ;  /* 0x00003812100c7981 */ /* 0x000564000c1e1100 */
.L_x_94:
[----:B------:R-:W-:Y:S05]  /*3f90*/  BSYNC B1 ;  /* 0x0000000000017941 */ /* 0x000fea0003800000 */
.L_x_93:
[----:B-----5:R-:W-:Y:S01]  /*3fa0*/  LOP3.LUT R12, R12, 0xff, RZ, 0xc0, !PT ;  /* 0x000000ff0c0c7812 */ /* 0x020fe200078ec0ff */
[----:B------:R-:W-:Y:S01]  /*3fb0*/  BSSY B1, `(.L_x_95) ;  /* 0x000000b000017945 */ /* 0x000fe20003800000 */
[----:B------:R-:W-:Y:S02]  /*3fc0*/  ISETP.LT.OR P1, PT, R25, 0x9, !P1 ;  /* 0x000000091900780c */ /* 0x000fe40004f21670 */
[----:B------:R-:W-:-:S05]  /*3fd0*/  F2FP.F16.E4M3.UNPACK_B R12, R12 ;  /* 0x0000000cff0c723e */ /* 0x000fca00020006ff */
[----:B01----:R-:W-:-:S05]  /*3fe0*/  HADD2.F32 R9, -RZ, R12.H0_H0 ;  /* 0x2000000cff097230 */ /* 0x003fca0000004100 */
[----:B------:R-:W-:-:S04]  /*3ff0*/  FMUL R8, R9, R10 ;  /* 0x0000000a09087220 */ /* 0x000fc80000400000 */
[----:B------:R-:W-:-:S05]  /*4000*/  FFMA R8, R11, R3, R8 ;  /* 0x000000030b087223 */ /* 0x000fca0000000008 */
[----:B------:R-:W-:Y:S02]  /*4010*/  F2FP.SATFINITE.E4M3.F32.PACK_AB_MERGE_C R9, RZ, R8, RZ ;  /* 0x00000008ff09723e */ /* 0x000fe400048070ff */
[----:B------:R-:W-:-:S03]  /*4020*/  PRMT R8, RZ, 0x7610, R8 ;  /* 0x00007610ff087816 */ /* 0x000fc60000000008 */
[----:B------:R0:W-:Y:S01]  /*4030*/  @!P0 STG.E.U8 desc[UR18][R6.64+0x38], R9 ;  /* 0x0000380906008986 */ /* 0x0001e2000c101112 */
[----:B------:R-:W-:Y:S05]  /*4040*/  @P1 BRA `(.L_x_96) ;  /* 0x0000000000041947 */ /* 0x000fea0003800000 */
[----:B------:R1:W5:Y:S02]  /*4050*/  LDG.E.U8 R8, desc[UR18][R16.64+0x39] ;  /* 0x0000391210087981 */ /* 0x000364000c1e1100 */
.L_x_96:
[----:B------:R-:W-:Y:S05]  /*4060*/  BSYNC B1 ;  /* 0x0000000000017941 */ /* 0x000fea0003800000 */
.L_x_95:
[----:B------:R-:W-:Y:S05]  /*4070*/  @P1 BRA `(.L_x_97) ;  /* 0x0000000800601947 */ /* 0x000fea0003800000 */
[----:B-----5:R-:W-:-:S04]  /*4080*/  LOP3.LUT R8, R8, 0xff, RZ, 0xc0, !PT ;  /* 0x000000ff08087812 */ /* 0x020fc800078ec0ff */
[----:B------:R-:W-:-:S05]  /*4090*/  F2FP.F16.E4M3.UNPACK_B R8, R8 ;  /* 0x00000008ff08723e */ /* 0x000fca00020006ff */
[----:B0-----:R-:W-:-:S05]  /*40a0*/  HADD2.F32 R9, -RZ, R8.H0_H0 ;  /* 0x20000008ff097230 */ /* 0x001fca0000004100 */
[----:B------:R-:W-:-:S04]  /*40b0*/  FMUL R9, R9, R10 ;  /* 0x0000000a09097220 */ /* 0x000fc80000400000 */
[----:B------:R-:W-:-:S05]  /*40c0*/  FFMA R9, R14, R3, R9 ;  /* 0x000000030e097223 */ /* 0x000fca0000000009 */
[----:B------:R-:W-:-:S05]  /*40d0*/  F2FP.SATFINITE.E4M3.F32.PACK_AB_MERGE_C R9, RZ, R9, RZ ;  /* 0x00000009ff09723e */ /* 0x000fca00048070ff */
[----:B------:R0:W-:Y:S01]  /*40e0*/  STG.E.U8 desc[UR18][R6.64+0x39], R9 ;  /* 0x0000390906007986 */ /* 0x0001e2000c101112 */
[----:B------:R-:W-:Y:S05]  /*40f0*/  BRA `(.L_x_97) ;  /* 0x0000000800407947 */ /* 0x000fea0003800000 */
.L_x_32:
[C---:B------:R-:W-:Y:S01]  /*4100*/  ISETP.GE.AND P3, PT, R26.reuse, 0x1, PT ;  /* 0x000000011a00780c */ /* 0x040fe20003f66270 */
[-C--:B--2---:R-:W-:Y:S01]  /*4110*/  FMUL R79, R79, R3.reuse ;  /* 0x000000034f4f7220 */ /* 0x084fe20000400000 */
[----:B------:R-:W-:Y:S01]  /*4120*/  ISETP.GE.AND P0, PT, R26, 0x2, PT ;  /* 0x000000021a00780c */ /* 0x000fe20003f06270 */
[-C--:B------:R-:W-:Y:S01]  /*4130*/  FMUL R78, R78, R3.reuse ;  /* 0x000000034e4e7220 */ /* 0x080fe20000400000 */
[----:B------:R-:W-:Y:S01]  /*4140*/  ISETP.LT.OR P1, PT, R25, 0x1, !P3 ;  /* 0x000000011900780c */ /* 0x000fe20005f21670 */
[-C--:B------:R-:W-:Y:S01]  /*4150*/  FMUL R77, R77, R3.reuse ;  /* 0x000000034d4d7220 */ /* 0x080fe20000400000 */
[C---:B------:R-:W-:Y:S01]  /*4160*/  ISETP.LT.OR P2, PT, R25.reuse, 0x1, !P0 ;  /* 0x000000011900780c */ /* 0x040fe20004741670 */
[-C--:B------:R-:W-:Y:S01]  /*4170*/  FMUL R76, R76, R3.reuse ;  /* 0x000000034c4c7220 */ /* 0x080fe20000400000 */
[----:B------:R-:W-:Y:S01]  /*4180*/  ISETP.LT.OR P3, PT, R25, 0x9, !P3 ;  /* 0x000000091900780c */ /* 0x000fe20005f61670 */
[----:B------:R-:W-:Y:S01]  /*4190*/  FMUL R75, R75, R3 ;  /* 0x000000034b4b7220 */ /* 0x000fe20000400000 */
[----:B------:R-:W-:Y:S01]  /*41a0*/  F2FP.SATFINITE.E4M3.F32.PACK_AB_MERGE_C R79, RZ, R79, RZ ;  /* 0x0000004fff4f723e */ /* 0x000fe200048070ff */
[-C--:B------:R-:W-:Y:S01]  /*41b0*/  FMUL R74, R74, R3.reuse ;  /* 0x000000034a4a7220 */ /* 0x080fe20000400000 */
[----:B------:R-:W-:Y:S01]  /*41c0*/  F2FP.SATFINITE.E4M3.F32.PACK_AB_MERGE_C R13, RZ, R78, RZ ;  /* 0x0000004eff0d723e */ /* 0x000fe200048070ff */
[----:B------:R-:W-:Y:S01]  /*41d0*/  FMUL R73, R73, R3 ;  /* 0x0000000349497220 */ /* 0x000fe20000400000 */
[----:B------:R-:W-:Y:S01]  /*41e0*/  F2FP.SATFINITE.E4M3.F32.PACK_AB_MERGE_C R77, RZ, R77, RZ ;  /* 0x0000004dff4d723e */ /* 0x000fe200048070ff */
[-C--:B------:R-:W-:Y:S01]  /*41f0*/  FMUL R72, R72, R3.reuse ;  /* 0x0000000348487220 */ /* 0x080fe20000400000 */
[----:B------:R-:W-:Y:S01]  /*4200*/  ISETP.LT.OR P0, PT, R25, 0x9, !P0 ;  /* 0x000000091900780c */ /* 0x000fe20004701670 */
[----:B------:R-:W-:Y:S01]  /*4210*/  @!P1 STG.E.U8 desc[UR18][R8.64], R79 ;  /* 0x0000004f08009986 */ /* 0x000fe2000c101112 */
[C---:B------:R-:W-:Y:S01]  /*4220*/  ISETP.GE.AND P1, PT, R26.reuse, 0x9, PT ;  /* 0x000000091a00780c */ /* 0x040fe20003f26270 */
[----:B------:R-:W-:Y:S01]  /*4230*/  FMUL R71, R71, R3 ;  /* 0x0000000347477220 */ /* 0x000fe20000400000 */
[----:B------:R-:W-:Y:S01]  /*4240*/  F2FP.SATFINITE.E4M3.F32.PACK_AB_MERGE_C R75, RZ, R75, RZ ;  /* 0x0000004bff4b723e */ /* 0x000fe200048070ff */
[----:B------:R0:W-:Y:S01]  /*4250*/  @!P2 STG.E.U8 desc[UR18][R8.64+0x1], R13 ;  /* 0x0000010d0800a986 */ /* 0x0001e2000c101112 */
[----:B------:R-:W-:Y:S01]  /*4260*/  ISETP.GE.AND P2, PT, R26, 0xa, PT ;  /* 0x0000000a1a00780c */ /* 0x000fe20003f46270 */
[-C--:B------:R-:W-:Y:S01]  /*4270*/  FMUL R70, R70, R3.reuse ;  /* 0x0000000346467220 */ /* 0x080fe20000400000 */
[----:B------:R-:W-:Y:S01]  /*4280*/  F2FP.SATFINITE.E4M3.F32.PACK_AB_MERGE_C R17, RZ, R74, RZ ;  /* 0x0000004aff11723e */ /* 0x000fe200048070ff */
[----:B------:R-:W-:Y:S01]  /*4290*/  @!P3 STG.E.U8 desc[UR18][R6.64], R77 ;  /* 0x0000004d0600b986 */ /* 0x000fe2000c101112 */
[C---:B------:R-:W-:Y:S01]  /*42a0*/  ISETP.LT.OR P3, PT, R25.reuse, 0x1, !P1 ;  /* 0x000000011900780c */ /* 0x040fe20004f61670 */
[-C--:B------:R-:W-:Y:S01]  /*42b0*/  FMUL R68, R68, R3.reuse ;  /* 0x0000000344447220 */ /* 0x080fe20000400000 */
[----:B------:R-:W-:Y:S01]  /*42c0*/  ISETP.LT.OR P5, PT, R25, 0x1, !P2 ;  /* 0x000000011900780c */ /* 0x000fe200057a1670 */
[-C--:B------:R-:W-:Y:S01]  /*42d0*/  FMUL R67, R67, R3.reuse ;  /* 0x0000000343437220 */ /* 0x080fe20000400000 */
[----:B------:R-:W-:Y:S01]  /*42e0*/  ISETP.LT.OR P1, PT, R25, 0x9, !P1 ;  /* 0x000000091900780c */ /* 0x000fe20004f21670 */
[----:B------:R-:W-:Y:S01]  /*42f0*/  FMUL R65, R65, R3 ;  /* 0x0000000341417220 */ /* 0x000fe20000400000 */
[----:B------:R-:W-:Y:S01]  /*4300*/  F2FP.SATFINITE.E4M3.F32.PACK_AB_MERGE_C R73, RZ, R73, RZ ;  /* 0x00000049ff49723e */ /* 0x000fe200048070ff */
[-C--:B------:R-:W-:Y:S01]  /*4310*/  FMUL R66, R66, R3.reuse ;  /* 0x0000000342427220 */ /* 0x080fe20000400000 */
[----:B0-----:R-:W-:Y:S01]  /*4320*/  F2FP.SATFINITE.E4M3.F32.PACK_AB_MERGE_C R13, RZ, R76, RZ ;  /* 0x0000004cff0d723e */ /* 0x001fe200048070ff */
[-C--:B------:R-:W-:Y:S01]  /*4330*/  FMUL R64, R64, R3.reuse ;  /* 0x0000000340407220 */ /* 0x080fe20000400000 */
[----:B------:R-:W-:Y:S01]  /*4340*/  ISETP.LT.OR P2, PT, R25, 0x9, !P2 ;  /* 0x000000091900780c */ /* 0x000fe20005741670 */
[-C--:B------:R-:W-:Y:S01]  /*4350*/  FMUL R63, R63, R3.reuse ;  /* 0x000000033f3f7220 */ /* 0x080fe20000400000 */
[----:B------:R-:W-:Y:S01]  /*4360*/  F2FP.SATFINITE.E4M3.F32.PACK_AB_MERGE_C R27, RZ, R72, RZ ;  /* 0x00000048ff1b723e */ /* 0x000fe200048070ff */
[----:B------:R0:W-:Y:S01]  /*4370*/  @!P0 STG.E.U8 desc[UR18][R6.64+0x1], R13 ;  /* 0x0000010d06008986 */ /* 0x0001e2000c101112 */
[C---:B------:R-:W-:Y:S01]  /*4380*/  ISETP.GE.AND P0, PT, R26.reuse, 0x11, PT ;  /* 0x000000111a00780c */ /* 0x040fe20003f06270 */
[----:B------:R-:W-:Y:S01]  /*4390*/  FMUL R61, R61, R3 ;  /* 0x000000033d3d7220 */ /* 0x000fe20000400000 */
[----:B------:R-:W-:Y:S01]  /*43a0*/  F2FP.SATFINITE.E4M3.F32.PACK_AB_MERGE_C R71, RZ, R71, RZ ;  /* 0x00000047ff47723e */ /* 0x000fe200048070ff */
[----:B------:R-:W-:Y:S01]  /*43b0*/  @!P3 STG.E.U8 desc[UR18][R8.64+0x8], R75 ;  /* 0x0000084b0800b986 */ /* 0x000fe2000c101112 */
[----:B------:R-:W-:Y:S01]  /*43c0*/  ISETP.GE.AND P3, PT, R26, 0x12, PT ;  /* 0x000000121a00780c */ /* 0x000fe20003f66270 */
[----:B------:R-:W-:Y:S01]  /*43d0*/  FMUL R62, R62, R3 ;  /* 0x000000033e3e7220 */ /* 0x000fe20000400000 */
[----:B------:R-:W-:Y:S01]  /*43e0*/  F2FP.SATFINITE.E4M3.F32.PACK_AB_MERGE_C R67, RZ, R67, RZ ;  /* 0x00000043ff43723e */ /* 0x000fe200048070ff */
[----:B------:R1:W-:Y:S01]  /*43f0*/  @!P5 STG.E.U8 desc[UR18][R8.64+0x9], R17 ;  /* 0x000009110800d986 */ /* 0x0003e2000c101112 */
[----:B------:R-:W-:Y:S01]  /*4400*/  ISETP.LT.OR P5, PT, R25, 0x1, !P3 ;  /* 0x000000011900780c */ /* 0x000fe20005fa1670 */
[-C--:B------:R-:W-:Y:S01]  /*4410*/  FMUL R59, R59, R3.reuse ;  /* 0x000000033b3b7220 */ /* 0x080fe20000400000 */
[C---:B------:R-:W-:Y:S01]  /*4420*/  ISETP.LT.OR P3, PT, R25.reuse, 0x9, !P3 ;  /* 0x000000091900780c */ /* 0x040fe20005f61670 */
[----:B------:R-:W-:Y:S01]  /*4430*/  @!P1 STG.E.U8 desc[UR18][R6.64+0x8], R73 ;  /* 0x0000084906009986 */ /* 0x000fe2000c101112 */
[----:B------:R-:W-:Y:S01]  /*4440*/  ISETP.LT.OR P1, PT, R25, 0x1, !P0 ;  /* 0x000000011900780c */ /* 0x000fe20004721670 */
[-C--:B------:R-:W-:Y:S01]  /*4450*/  FMUL R60, R60, R3.reuse ;  /* 0x000000033c3c7220 */ /* 0x080fe20000400000 */
[----:B0-----:R-:W-:Y:S01]  /*4460*/  F2FP.SATFINITE.E4M3.F32.PACK_AB_MERGE_C R13, RZ, R70, RZ ;  /* 0x00000046ff0d723e */ /* 0x001fe200048070ff */
[----:B------:R-:W-:Y:S01]  /*4470*/  @!P2 STG.E.U8 desc[UR18][R6.64+0x9], R27 ;  /* 0x0000091b0600a986 */ /* 0x000fe2000c101112 */
[----:B------:R-:W-:Y:S01]  /*4480*/  ISETP.GE.AND P2, PT, R26, 0x19, PT ;  /* 0x000000191a00780c */ /* 0x000fe20003f46270 */
[-C--:B------:R-:W-:Y:S01]  /*4490*/  FMUL R57, R57, R3.reuse ;  /* 0x0000000339397220 */ /* 0x080fe20000400000 */
[C---:B------:R-:W-:Y:S01]  /*44a0*/  ISETP.LT.OR P0, PT, R25.reuse, 0x9, !P0 ;  /* 0x000000091900780c */ /* 0x040fe20004701670 */
[-C--:B------:R-:W-:Y:S01]  /*44b0*/  FMUL R58, R58, R3.reuse ;  /* 0x000000033a3a7220 */ /* 0x080fe20000400000 */
[----:B------:R-:W-:Y:S01]  /*44c0*/  ISETP.LT.OR P6, PT, R25, 0x1, !P2 ;  /* 0x000000011900780c */ /* 0x000fe200057c1670 */
[----:B------:R0:W-:Y:S01]  /*44d0*/  @!P5 STG.E.U8 desc[UR18][R8.64+0x11], R13 ;  /* 0x0000110d0800d986 */ /* 0x0001e2000c101112 */
[----:B-1----:R-:W-:Y:S01]  /*44e0*/  F2FP.SATFINITE.E4M3.F32.PACK_AB_MERGE_C R17, RZ, R68, RZ ;  /* 0x00000044ff11723e */ /* 0x002fe200048070ff */
[----:B------:R-:W-:Y:S01]  /*44f0*/  FMUL R56, R56, R3 ;  /* 0x0000000338387220 */ /* 0x000fe20000400000 */
[----:B------:R-:W-:Y:S01]  /*4500*/  F2FP.SATFINITE.E4M3.F32.PACK_AB_MERGE_C R65, RZ, R65, RZ ;  /* 0x00000041ff41723e */ /* 0x000fe200048070ff */
[----:B------:R-:W-:Y:S01]  /*4510*/  @!P1 STG.E.U8 desc[UR18][R8.64+0x10], R71 ;  /* 0x0000104708009986 */ /* 0x000fe2000c101112 */
[----:B------:R-:W-:Y:S01]  /*4520*/  ISETP.GE.AND P1, PT, R26, 0x1a, PT ;  /* 0x0000001a1a00780c */ /* 0x000fe20003f26270 */
[-C--:B------:R-:W-:Y:S01]  /*4530*/  FMUL R23, R23, R3.reuse ;  /* 0x0000000317177220 */ /* 0x080fe20000400000 */
[C---:B------:R-:W-:Y:S01]  /*4540*/  ISETP.LT.OR P2, PT, R25.reuse, 0x9, !P2 ;  /* 0x000000091900780c */ /* 0x040fe20005741670 */
[----:B------:R1:W-:Y:S01]  /*4550*/  @!P3 STG.E.U8 desc[UR18][R6.64+0x11], R17 ;  /* 0x000011110600b986 */ /* 0x0003e2000c101112 */
[----:B------:R-:W-:Y:S01]  /*4560*/  ISETP.LT.OR P5, PT, R25, 0x1, !P1 ;  /* 0x000000011900780c */ /* 0x000fe20004fa1670 */
[-C--:B------:R-:W-:Y:S01]  /*4570*/  FMUL R21, R21, R3.reuse ;  /* 0x0000000315157220 */ /* 0x080fe20000400000 */
[----:B------:R-:W-:Y:S01]  /*4580*/  ISETP.LT.OR P3, PT, R25, 0x9, !P1 ;  /* 0x000000091900780c */ /* 0x000fe20004f61670 */
[----:B------:R-:W-:Y:S01]  /*4590*/  @!P0 STG.E.U8 desc[UR18][R6.64+0x10], R67 ;  /* 0x0000104306008986 */ /* 0x000fe2000c101112 */
[----:B0-----:R-:W-:Y:S01]  /*45a0*/  F2FP.SATFINITE.E4M3.F32.PACK_AB_MERGE_C R13, RZ, R66, RZ ;  /* 0x00000042ff0d723e */ /* 0x001fe200048070ff */
[-C--:B------:R-:W-:Y:S01]  /*45b0*/  FMUL R22, R22, R3.reuse ;  /* 0x0000000316167220 */ /* 0x080fe20000400000 */
[C---:B------:R-:W-:Y:S01]  /*45c0*/  ISETP.GE.AND P0, PT, R26.reuse, 0x21, PT ;  /* 0x000000211a00780c */ /* 0x040fe20003f06270 */
[----:B------:R-:W-:Y:S01]  /*45d0*/  @!P6 STG.E.U8 desc[UR18][R8.64+0x18], R65 ;  /* 0x000018410800e986 */ /* 0x000fe2000c101112 */
[----:B------:R-:W-:Y:S01]  /*45e0*/  ISETP.GE.AND P1, PT, R26, 0x22, PT ;  /* 0x000000221a00780c */ /* 0x000fe20003f26270 */
[-C--:B------:R-:W-:Y:S01]  /*45f0*/  FMUL R19, R19, R3.reuse ;  /* 0x0000000313137220 */ /* 0x080fe20000400000 */
[C---:B------:R-:W-:Y:S01]  /*4600*/  ISETP.LT.OR P6, PT, R25.reuse, 0x1, !P0 ;  /* 0x000000011900780c */ /* 0x040fe200047c1670 */
[-C--:B------:R-:W-:Y:S01]  /*4610*/  FMUL R20, R20, R3.reuse ;  /* 0x0000000314147220 */ /* 0x080fe20000400000 */
[----:B-1----:R-:W-:Y:S01]  /*4620*/  F2FP.SATFINITE.E4M3.F32.PACK_AB_MERGE_C R17, RZ, R64, RZ ;  /* 0x00000040ff11723e */ /* 0x002fe200048070ff */
[----:B------:R0:W-:Y:S01]  /*4630*/  @!P5 STG.E.U8 desc[UR18][R8.64+0x19], R13 ;  /* 0x0000190d0800d986 */ /* 0x0001e2000c101112 */
[----:B------:R-:W-:Y:S01]  /*4640*/  ISETP.LT.OR P5, PT, R25, 0x1, !P1 ;  /* 0x000000011900780c */ /* 0x000fe20004fa1670 */
[----:B------:R-:W-:Y:S01]  /*4650*/  FMUL R15, R15, R3 ;  /* 0x000000030f0f7220 */ /* 0x000fe20000400000 */
[----:B------:R-:W-:Y:S01]  /*4660*/  F2FP.SATFINITE.E4M3.F32.PACK_AB_MERGE_C R63, RZ, R63, RZ ;  /* 0x0000003fff3f723e */ /* 0x000fe200048070ff */
[----:B------:R1:W-:Y:S01]  /*4670*/  @!P3 STG.E.U8 desc[UR18][R6.64+0x19], R17 ;  /* 0x000019110600b986 */ /* 0x0003e2000c101112 */
[----:B------:R-:W-:Y:S01]  /*4680*/  F2FP.SATFINITE.E4M3.F32.PACK_AB_MERGE_C R61, RZ, R61, RZ ;  /* 0x0000003dff3d723e */ /* 0x000fe200048070ff */
[-C--:B------:R-:W-:Y:S01]  /*4690*/  FMUL R18, R18, R3.reuse ;  /* 0x0000000312127220 */ /* 0x080fe20000400000 */
[----:B------:R-:W-:Y:S01]  /*46a0*/  F2FP.SATFINITE.E4M3.F32.PACK_AB_MERGE_C R27, RZ, R62, RZ ;  /* 0x0000003eff1b723e */ /* 0x000fe200048070ff */
[----:B------:R-:W-:Y:S01]  /*46b0*/  @!P2 STG.E.U8 desc[UR18][R6.64+0x18], R63 ;  /* 0x0000183f0600a986 */ /* 0x000fe2000c101112 */
[----:B------:R-:W-:Y:S01]  /*46c0*/  ISETP.LT.OR P3, PT, R25, 0x9, !P1 ;  /* 0x000000091900780c */ /* 0x000fe20004f61670 */
[-C--:B------:R-:W-:Y:S01]  /*46d0*/  FMUL R11, R11, R3.reuse ;  /* 0x000000030b0b7220 */ /* 0x080fe20000400000 */
[----:B------:R-:W-:Y:S01]  /*46e0*/  ISETP.GE.AND P2, PT, R26, 0x29, PT ;  /* 0x000000291a00780c */ /* 0x000fe20003f46270 */
[----:B------:R-:W-:Y:S01]  /*46f0*/  @!P6 STG.E.U8 desc[UR18][R8.64+0x20], R61 ;  /* 0x0000203d0800e986 */ /* 0x000fe2000c101112 */
[C---:B------:R-:W-:Y:S01]  /*4700*/  ISETP.LT.OR P0, PT, R25.reuse, 0x9, !P0 ;  /* 0x000000091900780c */ /* 0x040fe20004701670 */
[----:B------:R-:W-:Y:S01]  /*4710*/  FMUL R14, R14, R3 ;  /* 0x000000030e0e7220 */ /* 0x000fe20000400000 */
[----:B------:R-:W-:Y:S01]  /*4720*/  ISETP.GE.AND P1, PT, R26, 0x2a, PT ;  /* 0x0000002a1a00780c */ /* 0x000fe20003f26270 */
[----:B------:R-:W-:Y:S01]  /*4730*/  @!P5 STG.E.U8 desc[UR18][R8.64+0x21], R27 ;  /* 0x0000211b0800d986 */ /* 0x000fe2000c101112 */
[----:B------:R-:W-:-:S02]  /*4740*/  ISETP.LT.OR P6, PT, R25, 0x1, !P2 ;  /* 0x000000011900780c */ /* 0x000fc400057c1670 */
[C---:B------:R-:W-:Y:S02]  /*4750*/  ISETP.LT.OR P5, PT, R25.reuse, 0x1, !P1 ;  /* 0x000000011900780c */ /* 0x040fe40004fa1670 */
[----:B------:R-:W-:Y:S02]  /*4760*/  F2FP.SATFINITE.E4M3.F32.PACK_AB_MERGE_C R59, RZ, R59, RZ ;  /* 0x0000003bff3b723e */ /* 0x000fe400048070ff */
[----:B0-----:R-:W-:Y:S02]  /*4770*/  F2FP.SATFINITE.E4M3.F32.PACK_AB_MERGE_C R13, RZ, R60, RZ ;  /* 0x0000003cff0d723e */ /* 0x001fe400048070ff */
[----:B------:R-:W-:Y:S01]  /*4780*/  F2FP.SATFINITE.E4M3.F32.PACK_AB_MERGE_C R57, RZ, R57, RZ ;  /* 0x00000039ff39723e */ /* 0x000fe200048070ff */
[----:B------:R-:W-:Y:S01]  /*4790*/  @!P0 STG.E.U8 desc[UR18][R6.64+0x20], R59 ;  /* 0x0000203b06008986 */ /* 0x000fe2000c101112 */
[----:B-1----:R-:W-:Y:S02]  /*47a0*/  F2FP.SATFINITE.E4M3.F32.PACK_AB_MERGE_C R17, RZ, R58, RZ ;  /* 0x0000003aff11723e */ /* 0x002fe400048070ff */
[C---:B------:R-:W-:Y:S01]  /*47b0*/  ISETP.LT.OR P1, PT, R25.reuse, 0x9, !P1 ;  /* 0x000000091900780c */ /* 0x040fe20004f21670 */
[----:B------:R0:W-:Y:S01]  /*47c0*/  @!P3 STG.E.U8 desc[UR18][R6.64+0x21], R13 ;  /* 0x0000210d0600b986 */ /* 0x0001e2000c101112 */
[----:B------:R-:W-:-:S02]  /*47d0*/  ISETP.LT.OR P2, PT, R25, 0x9, !P2 ;  /* 0x000000091900780c */ /* 0x000fc40005741670 */
[C---:B------:R-:W-:Y:S01]  /*47e0*/  ISETP.GE.AND P3, PT, R26.reuse, 0x31, PT ;  /* 0x000000311a00780c */ /* 0x040fe20003f66270 */
[----:B------:R-:W-:Y:S01]  /*47f0*/  @!P6 STG.E.U8 desc[UR18][R8.64+0x28], R57 ;  /* 0x000028390800e986 */ /* 0x000fe2000c101112 */
[----:B------:R-:W-:Y:S02]  /*4800*/  ISETP.GE.AND P0, PT, R26, 0x32, PT ;  /* 0x000000321a00780c */ /* 0x000fe40003f06270 */
[----:B------:R-:W-:Y:S01]  /*4810*/  F2FP.SATFINITE.E4M3.F32.PACK_AB_MERGE_C R23, RZ, R23, RZ ;  /* 0x00000017ff17723e */ /* 0x000fe200048070ff */
[----:B------:R1:W-:Y:S01]  /*4820*/  @!P5 STG.E.U8 desc[UR18][R8.64+0x29], R17 ;  /* 0x000029110800d986 */ /* 0x0003e2000c101112 */
[C---:B------:R-:W-:Y:S02]  /*4830*/  ISETP.LT.OR P5, PT, R25.reuse, 0x1, !P3 ;  /* 0x000000011900780c */ /* 0x040fe40005fa1670 */
[----:B------:R-:W-:Y:S02]  /*4840*/  ISETP.LT.OR P6, PT, R25, 0x1, !P0 ;  /* 0x000000011900780c */ /* 0x000fe400047c1670 */
[----:B0-----:R-:W-:Y:S01]  /*4850*/  F2FP.SATFINITE.E4M3.F32.PACK_AB_MERGE_C R13, RZ, R56, RZ ;  /* 0x00000038ff0d723e */ /* 0x001fe200048070ff */
[----:B------:R-:W-:Y:S01]  /*4860*/  @!P2 STG.E.U8 desc[UR18][R6.64+0x28], R23 ;  /* 0x000028170600a986 */ /* 0x000fe2000c101112 */
[----:B------:R-:W-:-:S02]  /*4870*/  F2FP.SATFINITE.E4M3.F32.PACK_AB_MERGE_C R21, RZ, R21, RZ ;  /* 0x00000015ff15723e */ /* 0x000fc400048070ff */
[C---:B------:R-:W-:Y:S01]  /*4880*/  ISETP.GE.AND P2, PT, R26.reuse, 0x3a, PT ;  /* 0x0000003a1a00780c */ /* 0x040fe20003f46270 */
[----:B------:R0:W-:Y:S01]  /*4890*/  @!P1 STG.E.U8 desc[UR18][R6.64+0x29], R13 ;  /* 0x0000290d06009986 */ /* 0x0001e2000c101112 */
[C---:B------:R-:W-:Y:S02]  /*48a0*/  ISETP.LT.OR P1, PT, R25.reuse, 0x9, !P3 ;  /* 0x000000091900780c */ /* 0x040fe40005f21670 */
[----:B-1----:R-:W-:Y:S01]  /*48b0*/  F2FP.SATFINITE.E4M3.F32.PACK_AB_MERGE_C R17, RZ, R22, RZ ;  /* 0x00000016ff11723e */ /* 0x002fe200048070ff */
[----:B------:R-:W-:Y:S01]  /*48c0*/  @!P5 STG.E.U8 desc[UR18][R8.64+0x30], R21 ;  /* 0x000030150800d986 */ /* 0x000fe2000c101112 */
[----:B------:R-:W-:Y:S02]  /*48d0*/  ISETP.GE.AND P3, PT, R26, 0x39, PT ;  /* 0x000000391a00780c */ /* 0x000fe40003f66270 */
[C---:B------:R-:W-:Y:S01]  /*48e0*/  ISETP.LT.OR P0, PT, R25.reuse, 0x9, !P0 ;  /* 0x000000091900780c */ /* 0x040fe20004701670 */
[----:B------:R1:W-:Y:S01]  /*48f0*/  @!P6 STG.E.U8 desc[UR18][R8.64+0x31], R17 ;  /* 0x000031110800e986 */ /* 0x0003e2000c101112 */
[----:B------:R-:W-:-:S02]  /*4900*/  ISETP.LT.OR P5, PT, R25, 0x1, !P3 ;  /* 0x000000011900780c */ /* 0x000fc40005fa1670 */
[C---:B------:R-:W-:Y:S02]  /*4910*/  ISETP.LT.OR P6, PT, R25.reuse, 0x1, !P2 ;  /* 0x000000011900780c */ /* 0x040fe400057c1670 */
[C---:B------:R-:W-:Y:S02]  /*4920*/  ISETP.LT.OR P3, PT, R25.reuse, 0x9, !P3 ;  /* 0x000000091900780c */ /* 0x040fe40005f61670 */
[----:B------:R-:W-:Y:S02]  /*4930*/  ISETP.LT.OR P2, PT, R25, 0x9, !P2 ;  /* 0x000000091900780c */ /* 0x000fe40005741670 */
[----:B------:R-:W-:Y:S02]  /*4940*/  F2FP.SATFINITE.E4M3.F32.PACK_AB_MERGE_C R19, RZ, R19, RZ ;  /* 0x00000013ff13723e */ /* 0x000fe400048070ff */
[----:B0-----:R-:W-:Y:S02]  /*4950*/  F2FP.SATFINITE.E4M3.F32.PACK_AB_MERGE_C R13, RZ, R20, RZ ;  /* 0x00000014ff0d723e */ /* 0x001fe400048070ff */
[----:B------:R-:W-:Y:S01]  /*4960*/  F2FP.SATFINITE.E4M3.F32.PACK_AB_MERGE_C R15, RZ, R15, RZ ;  /* 0x0000000fff0f723e */ /* 0x000fe200048070ff */
[----:B------:R0:W-:Y:S01]  /*4970*/  @!P1 STG.E.U8 desc[UR18][R6.64+0x30], R19 ;  /* 0x0000301306009986 */ /* 0x0001e2000c101112 */
[----:B-1----:R-:W-:-:S02]  /*4980*/  F2FP.SATFINITE.E4M3.F32.PACK_AB_MERGE_C R17, RZ, R18, RZ ;  /* 0x00000012ff11723e */ /* 0x002fc400048070ff */
[----:B------:R-:W-:Y:S01]  /*4990*/  F2FP.SATFINITE.E4M3.F32.PACK_AB_MERGE_C R11, RZ, R11, RZ ;  /* 0x0000000bff0b723e */ /* 0x000fe200048070ff */
[----:B------:R0:W-:Y:S01]  /*49a0*/  @!P0 STG.E.U8 desc[UR18][R6.64+0x31], R13 ;  /* 0x0000310d06008986 */ /* 0x0001e2000c101112 */
[----:B------:R-:W-:-:S03]  /*49b0*/  F2FP.SATFINITE.E4M3.F32.PACK_AB_MERGE_C R21, RZ, R14, RZ ;  /* 0x0000000eff15723e */ /* 0x000fc600048070ff */
[----:B------:R0:W-:Y:S04]  /*49c0*/  @!P5 STG.E.U8 desc[UR18][R8.64+0x38], R15 ;  /* 0x0000380f0800d986 */ /* 0x0001e8000c101112 */
[----:B------:R0:W-:Y:S04]  /*49d0*/  @!P6 STG.E.U8 desc[UR18][R8.64+0x39], R17 ;  /* 0x000039110800e986 */ /* 0x0001e8000c101112 */
[----:B------:R0:W-:Y:S04]  /*49e0*/  @!P3 STG.E.U8 desc[UR18][R6.64+0x38], R11 ;  /* 0x0000380b0600b986 */ /* 0x0001e8000c101112 */
[----:B------:R0:W-:Y:S02]  /*49f0*/  @!P2 STG.E.U8 desc[UR18][R6.64+0x39], R21 ;  /* 0x000039150600a986 */ /* 0x0001e4000c101112 */
.L_x_97:
[----:B------:R-:W-:Y:S05]  /*4a00*/  BSYNC B0 ;  /* 0x0000000000007941 */ /* 0x000fea0003800000 */
.L_x_31:
[----:B------:R-:W-:Y:S01]  /*4a10*/  ULDC UR6, c[0x0][0xc] ;  /* 0x0000030000067ab9 */ /* 0x000fe20000000800 */
[----:B------:R-:W-:Y:S01]  /*4a20*/  ULDC UR7, c[0x0][0x10] ;  /* 0x0000040000077ab9 */ /* 0x000fe20000000800 */
[----:B0-----:R-:W0:Y:S01]  /*4a30*/  LDC R9, c[0x0][0x14] ;  /* 0x00000500ff097b82 */ /* 0x001e220000000800 */
[----:B------:R-:W-:Y:S01]  /*4a40*/  UIMAD.WIDE.U32 UR6, UR6, UR7, URZ ;  /* 0x00000007060672a5 */ /* 0x000fe2000f8e003f */
[----:B------:R-:W-:Y:S02]  /*4a50*/  IMAD.MOV.U32 R6, RZ, RZ, R0 ;  /* 0x000000ffff067224 */ /* 0x000fe400078e0000 */
[----:B------:R-:W-:Y:S02]  /*4a60*/  IMAD.MOV.U32 R7, RZ, RZ, R5 ;  /* 0x000000ffff077224 */ /* 0x000fe400078e0005 */
[----:B------:R-:W-:Y:S02]  /*4a70*/  IMAD.MOV.U32 R13, RZ, RZ, -0x1 ;  /* 0xffffffffff0d7424 */ /* 0x000fe400078e00ff */
[----:B------:R-:W-:-:S02]  /*4a80*/  IMAD.MOV.U32 R69, RZ, RZ, -0x1 ;  /* 0xffffffffff457424 */ /* 0x000fc400078e00ff */
[----:B0-----:R-:W-:-:S04]  /*4a90*/  IMAD.WIDE.U32 R6, R9, UR6, R6 ;  /* 0x0000000609067c25 */ /* 0x001fc8000f8e0006 */
[----:B------:R-:W-:Y:S01]  /*4aa0*/  IMAD R5, R9, UR7, RZ ;  /* 0x0000000709057c24 */ /* 0x000fe2000f8e02ff */
[----:B------:R-:W-:Y:S01]  /*4ab0*/  ULDC.64 UR6, c[0x0][0x650] ;  /* 0x0001940000067ab9 */ /* 0x000fe20000000a00 */
[----:B------:R-:W-:Y:S01]  /*4ac0*/  IMAD.MOV.U32 R0, RZ, RZ, R6 ;  /* 0x000000ffff007224 */ /* 0x000fe200078e0006 */
[----:B------:R-:W-:Y:S01]  /*4ad0*/  ISETP.GE.U32.AND P0, PT, R6, UR6, PT ;  /* 0x0000000606007c0c */ /* 0x000fe2000bf06070 */
[----:B------:R-:W-:Y:S01]  /*4ae0*/  IMAD.IADD R5, R7, 0x1, R5 ;  /* 0x0000000107057824 */ /* 0x000fe200078e0205 */
[----:B------:R-:W-:-:S04]  /*4af0*/  PRMT R7, RZ, 0x7610, R7 ;  /* 0x00007610ff077816 */ /* 0x000fc80000000007 */
[----:B------:R-:W-:-:S13]  /*4b00*/  ISETP.GE.U32.AND.EX P0, PT, R5, UR7, PT, P0 ;  /* 0x0000000705007c0c */ /* 0x000fda000bf06100 */
[----:B------:R-:W-:Y:S05]  /*4b10*/  @P0 BRA `(.L_x_98) ;  /* 0x0000000400640947 */ /* 0x000fea0003800000 */
[----:B------:R-:W0:Y:S01]  /*4b20*/  S2R R20, SR_CTAID.X ;  /* 0x0000000000147919 */ /* 0x000e220000002500 */
[----:B------:R-:W0:Y:S01]  /*4b30*/  LDC.64 R14, c[0x0][0x628] ;  /* 0x00018a00ff0e7b82 */ /* 0x000e220000000a00 */
[----:B------:R-:W-:Y:S01]  /*4b40*/  ULDC UR6, c[0x0][0x150] ;  /* 0x0000540000067ab9 */ /* 0x000fe20000000800 */
[----:B------:R-:W-:Y:S01]  /*4b50*/  IMAD.MOV.U32 R12, RZ, RZ, R0 ;  /* 0x000000ffff0c7224 */ /* 0x000fe200078e0000 */
[----:B------:R-:W0:Y:S01]  /*4b60*/  S2R R22, SR_CTAID.Y ;  /* 0x0000000000167919 */ /* 0x000e220000002600 */
[----:B------:R-:W-:-:S04]  /*4b70*/  IMAD.MOV.U32 R13, RZ, RZ, R5 ;  /* 0x000000ffff0d7224 */ /* 0x000fc800078e0005 */
[----:B------:R-:W0:Y:S08]  /*4b80*/  LDC R23, c[0x0][0x144] ;  /* 0x00005100ff177b82 */ /* 0x000e300000000800 */
[----:B-1234-:R-:W1:Y:S08]  /*4b90*/  LDC R16, c[0x0][0x630] ;  /* 0x00018c00ff107b82 */ /* 0x01ee700000000800 */
[----:B------:R-:W2:Y:S01]  /*4ba0*/  LDC.64 R18, c[0x0][0x620] ;  /* 0x00018800ff127b82 */ /* 0x000ea20000000a00 */
[----:B0-----:R-:W-:-:S04]  /*4bb0*/  ISETP.NE.U32.AND P0, PT, R14, RZ, PT ;  /* 0x000000ff0e00720c */ /* 0x001fc80003f05070 */
[----:B------:R-:W-:Y:S02]  /*4bc0*/  ISETP.NE.AND.EX P0, PT, R15, RZ, PT, P0 ;  /* 0x000000ff0f00720c */ /* 0x000fe40003f05300 */
[----:B------:R-:W-:-:S05]  /*4bd0*/  I2FP.F32.U32 R6, R20 ;  /* 0x0000001400067245 */ /* 0x000fca0000201000 */
[----:B------:R-:W-:-:S04]  /*4be0*/  FMUL R6, R6, UR6 ;  /* 0x0000000606067c20 */ /* 0x000fc80008400000 */
[----:B------:R0:W3:Y:S02]  /*4bf0*/  F2I.U32.TRUNC.NTZ R21, R6 ;  /* 0x0000000600157305 */ /* 0x0000e4000020f000 */
[----:B-1----:R-:W-:Y:S05]  /*4c00*/  @!P0 BRA `(.L_x_99) ;  /* 0x0000000000288947 */ /* 0x002fea0003800000 */
[----:B------:R-:W1:Y:S02]  /*4c10*/  LDC R7, c[0x0][0x634] ;  /* 0x00018d00ff077b82 */ /* 0x000e640000000800 */
[----:B-1----:R-:W-:-:S05]  /*4c20*/  IADD3 R11, P0, R0, R7, RZ ;  /* 0x00000007000b7210 */ /* 0x002fca0007f1e0ff */
[----:B------:R-:W-:-:S04]  /*4c30*/  IMAD.X R17, RZ, RZ, R5, P0 ;  /* 0x000000ffff117224 */ /* 0x000fc800000e0605 */
[----:B0-----:R-:W-:-:S04]  /*4c40*/  IMAD.WIDE.U32 R6, R17, R14, RZ ;  /* 0x0000000e11067225 */ /* 0x001fc800078e00ff */
[----:B-----5:R-:W-:-:S04]  /*4c50*/  IMAD.WIDE.U32 R8, P0, R11, R15, R6 ;  /* 0x0000000f0b087225 */ /* 0x020fc80007800006 */
[----:B------:R-:W-:-:S04]  /*4c60*/  IMAD.WIDE.U32 R6, R11, R14, RZ ;  /* 0x0000000e0b067225 */ /* 0x000fc800078e00ff */
[----:B------:R-:W-:Y:S01]  /*4c70*/  IMAD.X R13, RZ, RZ, RZ, P0 ;  /* 0x000000ffff0d7224 */ /* 0x000fe200000e06ff */
[----:B------:R-:W-:Y:S01]  /*4c80*/  IADD3 RZ, P0, R7, R8, RZ ;  /* 0x0000000807ff7210 */ /* 0x000fe20007f1e0ff */
[----:B------:R-:W-:-:S04]  /*4c90*/  IMAD.MOV.U32 R12, RZ, RZ, R9 ;  /* 0x000000ffff0c7224 */ /* 0x000fc800078e0009 */
[----:B------:R-:W-:-:S08]  /*4ca0*/  IMAD.WIDE.U32.X R12, R17, R15, R12, P0 ;  /* 0x0000000f110c7225 */ /* 0x000fd000000e040c */
.L_x_99:
[-CC-:B------:R-:W-:Y:S01]  /*4cb0*/  SHF.R.U64 R69, R12, R16.reuse, R13.reuse ;  /* 0x000000100c457219 */ /* 0x180fe2000000120d */
[----:B------:R-:W1:Y:S01]  /*4cc0*/  LDC.64 R28, c[0x0][0x640] ;  /* 0x00019000ff1c7b82 */ /* 0x000e620000000a00 */
[----:B0-----:R-:W-:Y:S01]  /*4cd0*/  SHF.R.U32.HI R6, RZ, R16, R13 ;  /* 0x00000010ff067219 */ /* 0x001fe2000001160d */
[----:B---3--:R-:W-:Y:S01]  /*4ce0*/  IMAD.MOV R21, RZ, RZ, -R21 ;  /* 0x000000ffff157224 */ /* 0x008fe200078e0a15 */
[----:B------:R-:W-:Y:S01]  /*4cf0*/  IADD3 R9, P0, RZ, -R69, RZ ;  /* 0x80000045ff097210 */ /* 0x000fe20007f1e0ff */
[----:B------:R-:W-:Y:S01]  /*4d00*/  ULDC UR6, c[0x0][0x154] ;  /* 0x0000550000067ab9 */ /* 0x000fe20000000800 */
[----:B------:R-:W-:Y:S02]  /*4d10*/  IMAD.MOV.U32 R11, RZ, RZ, 0x1 ;  /* 0x00000001ff0b7424 */ /* 0x000fe400078e00ff */
[----:B------:R-:W-:Y:S01]  /*4d20*/  IMAD R21, R23, R21, R20 ;  /* 0x0000001517157224 */ /* 0x000fe200078e0214 */
[----:B------:R-:W0:Y:S01]  /*4d30*/  LDC R12, c[0x0][0x618] ;  /* 0x00018600ff0c7b82 */ /* 0x000e220000000800 */
[----:B------:R-:W-:-:S02]  /*4d40*/  IMAD.X R7, RZ, RZ, ~R6, P0 ;  /* 0x000000ffff077224 */ /* 0x000fc400000e0e06 */
[----:B------:R-:W-:Y:S02]  /*4d50*/  IMAD.MOV.U32 R6, RZ, RZ, R0 ;  /* 0x000000ffff067224 */ /* 0x000fe400078e0000 */
[-C--:B--2--5:R-:W-:Y:S02]  /*4d60*/  IMAD R8, R7, R18.reuse, RZ ;  /* 0x0000001207087224 */ /* 0x0a4fe400078e02ff */
[----:B------:R-:W-:Y:S01]  /*4d70*/  IMAD.MOV.U32 R7, RZ, RZ, R5 ;  /* 0x000000ffff077224 */ /* 0x000fe200078e0005 */
[----:B------:R-:W2:Y:S01]  /*4d80*/  LDC R24, c[0x0][0x608] ;  /* 0x00018200ff187b82 */ /* 0x000ea20000000800 */
[----:B------:R-:W-:-:S04]  /*4d90*/  IMAD.WIDE.U32 R6, R9, R18, R6 ;  /* 0x0000001209067225 */ /* 0x000fc800078e0006 */
[----:B------:R-:W-:-:S03]  /*4da0*/  IMAD R9, R9, R19, R8 ;  /* 0x0000001309097224 */ /* 0x000fc600078e0208 */
[----:B------:R-:W3:Y:S01]  /*4db0*/  LDC R26, c[0x0][0x658] ;  /* 0x00019600ff1a7b82 */ /* 0x000ee20000000800 */
[----:B------:R-:W-:Y:S01]  /*4dc0*/  I2FP.F32.U32 R8, R22 ;  /* 0x0000001600087245 */ /* 0x000fe20000201000 */
[----:B------:R-:W-:Y:S01]  /*4dd0*/  IMAD.IADD R7, R7, 0x1, R9 ;  /* 0x0000000107077824 */ /* 0x000fe200078e0209 */
[----:B-1----:R-:W-:Y:S01]  /*4de0*/  ISETP.NE.U32.AND P0, PT, R28, RZ, PT ;  /* 0x000000ff1c00720c */ /* 0x002fe20003f05070 */
[----:B------:R-:W-:Y:S02]  /*4df0*/  IMAD.MOV.U32 R9, RZ, RZ, -0x1 ;  /* 0xffffffffff097424 */ /* 0x000fe400078e00ff */
[----:B------:R-:W-:Y:S02]  /*4e00*/  FMUL R8, R8, UR6 ;  /* 0x0000000608087c20 */ /* 0x000fe40008400000 */
[----:B------:R-:W1:Y:S01]  /*4e10*/  LDC R19, c[0x0][0x148] ;  /* 0x00005200ff137b82 */ /* 0x000e620000000800 */
[----:B0-----:R-:W-:Y:S01]  /*4e20*/  SHF.R.U64 R16, R6, R12, R7 ;  /* 0x0000000c06107219 */ /* 0x001fe20000001207 */
[----:B------:R0:W4:Y:S01]  /*4e30*/  F2I.U32.TRUNC.NTZ R17, R8 ;  /* 0x0000000800117305 */ /* 0x000122000020f000 */
[----:B------:R-:W-:-:S02]  /*4e40*/  ISETP.NE.AND.EX P0, PT, R29, RZ, PT, P0 ;  /* 0x000000ff1d00720c */ /* 0x000fc40003f05300 */
[----:B------:R-:W-:-:S03]  /*4e50*/  SHF.R.U32.HI R7, RZ, R12, R7 ;  /* 0x0000000cff077219 */ /* 0x000fc60000011607 */
[----:B------:R-:W0:Y:S01]  /*4e60*/  LDC R20, c[0x0][0x600] ;  /* 0x00018000ff147b82 */ /* 0x000e220000000800 */
[-CC-:B--2---:R-:W-:Y:S02]  /*4e70*/  SHF.R.U64 R14, R16, R24.reuse, R7.reuse ;  /* 0x00000018100e7219 */ /* 0x184fe40000001207 */
[----:B------:R-:W-:-:S05]  /*4e80*/  SHF.R.U32.HI R7, RZ, R24, R7 ;  /* 0x00000018ff077219 */ /* 0x000fca0000011607 */
[----:B------:R-:W2:Y:S01]  /*4e90*/  LDC R25, c[0x0][0x648] ;  /* 0x00019200ff197b82 */ /* 0x000ea20000000800 */
[-CC-:B---3--:R-:W-:Y:S02]  /*4ea0*/  SHF.R.U64 R18, R14, R26.reuse, R7.reuse ;  /* 0x0000001a0e127219 */ /* 0x188fe40000001207 */
[-C--:B------:R-:W-:Y:S02]  /*4eb0*/  SHF.L.U32 R9, R9, R26.reuse, RZ ;  /* 0x0000001a09097219 */ /* 0x080fe400000006ff */
[-C--:B------:R-:W-:Y:S01]  /*4ec0*/  SHF.R.U32.HI R7, RZ, R26.reuse, R7 ;  /* 0x0000001aff077219 */ /* 0x080fe20000011607 */
[----:B------:R-:W-:Y:S01]  /*4ed0*/  IMAD.MOV.U32 R6, RZ, RZ, R18 ;  /* 0x000000ffff067224 */ /* 0x000fe200078e0012 */
[----:B------:R-:W-:Y:S01]  /*4ee0*/  SHF.L.U32 R24, R11, R26, RZ ;  /* 0x0000001a0b187219 */ /* 0x000fe200000006ff */
[----:B------:R-:W3:Y:S01]  /*4ef0*/  LDC R27, c[0x0][0x638] ;  /* 0x00018e00ff1b7b82 */ /* 0x000ee20000000800 */
[----:B------:R-:W-:-:S07]  /*4f00*/  LOP3.LUT R23, RZ, R9, RZ, 0x33, !PT ;  /* 0x00000009ff177212 */ /* 0x000fce00078e33ff */
[----:B------:R-:W0:Y:S01]  /*4f10*/  LDC R30, c[0x0][0x610] ;  /* 0x00018400ff1e7b82 */ /* 0x000e220000000800 */
[----:B----4-:R-:W-:Y:S05]  /*4f20*/  @!P0 BRA `(.L_x_100) ;  /* 0x0000000000288947 */ /* 0x010fea0003800000 */
[----:B------:R-:W4:Y:S02]  /*4f30*/  LDC R11, c[0x0][0x64c] ;  /* 0x00019300ff0b7b82 */ /* 0x000f240000000800 */
[----:B----4-:R-:W-:-:S05]  /*4f40*/  IADD3 R11, P0, R18, R11, RZ ;  /* 0x0000000b120b7210 */ /* 0x010fca0007f1e0ff */
[----:B------:R-:W-:-:S04]  /*4f50*/  IMAD.X R15, RZ, RZ, R7, P0 ;  /* 0x000000ffff0f7224 */ /* 0x000fc800000e0607 */
[----:B------:R-:W-:-:S04]  /*4f60*/  IMAD.WIDE.U32 R6, R15, R28, RZ ;  /* 0x0000001c0f067225 */ /* 0x000fc800078e00ff */
[----:B0-----:R-:W-:-:S04]  /*4f70*/  IMAD.WIDE.U32 R8, P0, R11, R29, R6 ;  /* 0x0000001d0b087225 */ /* 0x001fc80007800006 */
[----:B------:R-:W-:-:S04]  /*4f80*/  IMAD.WIDE.U32 R6, R11, R28, RZ ;  /* 0x0000001c0b067225 */ /* 0x000fc800078e00ff */
[----:B------:R-:W-:Y:S01]  /*4f90*/  IMAD.X R13, RZ, RZ, RZ, P0 ;  /* 0x000000ffff0d7224 */ /* 0x000fe200000e06ff */
[----:B------:R-:W-:Y:S01]  /*4fa0*/  IADD3 RZ, P0, R7, R8, RZ ;  /* 0x0000000807ff7210 */ /* 0x000fe20007f1e0ff */
[----:B------:R-:W-:-:S04]  /*4fb0*/  IMAD.MOV.U32 R12, RZ, RZ, R9 ;  /* 0x000000ffff0c7224 */ /* 0x000fc800078e0009 */
[----:B------:R-:W-:-:S08]  /*4fc0*/  IMAD.WIDE.U32.X R6, R15, R29, R12, P0 ;  /* 0x0000001d0f067225 */ /* 0x000fd000000e040c */
.L_x_100:
[----:B--2---:R-:W-:Y:S01]  /*4fd0*/  SHF.R.U64 R6, R6, R25, R7 ;  /* 0x0000001906067219 */ /* 0x004fe20000001207 */
[----:B0-----:R-:W-:Y:S01]  /*4fe0*/  VIADD R11, R20, 0xffffffff ;  /* 0xffffffff140b7836 */ /* 0x001fe20000000000 */
[----:B------:R-:W-:Y:S01]  /*4ff0*/  LOP3.LUT R9, R14, R23, RZ, 0xc0, !PT ;  /* 0x000000170e097212 */ /* 0x000fe200078ec0ff */
[----:B------:R-:W-:Y:S02]  /*5000*/  IMAD.MOV R17, RZ, RZ, -R17 ;  /* 0x000000ffff117224 */ /* 0x000fe400078e0a11 */
[----:B------:R-:W-:Y:S02]  /*5010*/  IMAD.MOV R7, RZ, RZ, -R6 ;  /* 0x000000ffff077224 */ /* 0x000fe400078e0a06 */
[----:B------:R-:W-:Y:S01]  /*5020*/  IMAD R24, R24, R6, R9 ;  /* 0x0000000618187224 */ /* 0x000fe200078e0209 */
[----:B------:R-:W-:Y:S01]  /*5030*/  LOP3.LUT R9, R16, R11, RZ, 0xc0, !PT ;  /* 0x0000000b10097212 */ /* 0x000fe200078ec0ff */
[----:B-1----:R-:W-:Y:S02]  /*5040*/  @P4 IMAD R21, R19, R17, R22 ;  /* 0x0000001113154224 */ /* 0x002fe400078e0216 */
[----:B---3--:R-:W-:-:S02]  /*5050*/  IMAD R6, R7, R27, R18 ;  /* 0x0000001b07067224 */ /* 0x008fc400078e0212 */
[----:B------:R-:W-:Y:S02]  /*5060*/  IMAD R24, R24, R30, R21 ;  /* 0x0000001e18187224 */ /* 0x000fe400078e0215 */
[----:B------:R-:W-:Y:S02]  /*5070*/  IMAD R9, R6, R20, R9 ;  /* 0x0000001406097224 */ /* 0x000fe400078e0209 */
[----:B------:R-:W-:-:S03]  /*5080*/  IMAD.MOV.U32 R7, RZ, RZ, 0x1 ;  /* 0x00000001ff077424 */ /* 0x000fc600078e00ff */
[----:B------:R-:W-:Y:S02]  /*5090*/  SEL R13, R9, R24, !P4 ;  /* 0x00000018090d7207 */ /* 0x000fe40006000000 */
[----:B------:R-:W-:-:S07]  /*50a0*/  SEL R24, R24, R9, !P4 ;  /* 0x0000000918187207 */ /* 0x000fce0006000000 */
.L_x_98:
[----:B------:R-:W-:Y:S01]  /*50b0*/  UIADD3 UR5, UR9, UR5, URZ ;  /* 0x0000000509057290 */ /* 0x000fe2000fffe03f */
[----:B------:R-:W-:Y:S01]  /*50c0*/  LOP3.LUT P0, RZ, R7, 0xff, RZ, 0xc0, !PT ;  /* 0x000000ff07ff7812 */ /* 0x000fe2000780c0ff */
[----:B------:R-:W-:Y:S02]  /*50d0*/  IMAD.MOV.U32 R12, RZ, RZ, R24 ;  /* 0x000000ffff0c7224 */ /* 0x000fe400078e0018 */
[----:B------:R-:W-:Y:S02]  /*50e0*/  USHF.R.U32.HI UR6, URZ, 0x2, UR5 ;  /* 0x000000023f067899 */ /* 0x000fe40008011605 */
[----:B------:R-:W-:Y:S02]  /*50f0*/  UISETP.GT.U32.AND UP1, UPT, UR5, 0x3, UPT ;  /* 0x000000030500788c */ /* 0x000fe4000bf24070 */
[----:B------:R-:W-:Y:S02]  /*5100*/  ULOP3.LUT UR6, UR6, 0x1, URZ, 0xc0, !UPT ;  /* 0x0000000106067892 */ /* 0x000fe4000f8ec03f */
[----:B------:R-:W-:-:S02]  /*5110*/  UISETP.LT.U32.AND UP1, UPT, UR9, 0x4, UP1 ;  /* 0x000000040900788c */ /* 0x000fc40008f21070 */
[----:B------:R-:W-:Y:S02]  /*5120*/  UISETP.NE.U32.AND UP0, UPT, UR6, 0x1, UPT ;  /* 0x000000010600788c */ /* 0x000fe4000bf05070 */
[----:B------:R-:W-:Y:S02]  /*5130*/  USEL UR7, URZ, 0x1, !UP1 ;  /* 0x000000013f077887 */ /* 0x000fe4000c800000 */
[----:B------:R-:W-:Y:S02]  /*5140*/  UISETP.GT.U32.AND UP0, UPT, UR9, 0x3, !UP0 ;  /* 0x000000030900788c */ /* 0x000fe4000c704070 */
[----:B------:R-:W-:Y:S02]  /*5150*/  ULOP3.LUT UR5, UR5, 0x3, URZ, 0xc0, !UPT ;  /* 0x0000000305057892 */ /* 0x000fe4000f8ec03f */
[----:B------:R-:W-:-:S04]  /*5160*/  USEL UR6, URZ, 0x1, !UP0 ;  /* 0x000000013f067887 */ /* 0x000fc8000c000000 */
[----:B------:R-:W-:Y:S01]  /*5170*/  ULOP3.LUT UR4, UR6, UR4, UR7, 0x96, !UPT ;  /* 0x0000000406047292 */ /* 0x000fe2000f8e9607 */
[----:B------:R-:W-:Y:S11]  /*5180*/  @P0 BRA `(.L_x_101) ;  /* 0xffffffbc006c0947 */ /* 0x000ff6000383ffff */
[----:B------:R-:W-:Y:S05]  /*5190*/  EXIT ;  /* 0x000000000000794d */ /* 0x000fea0003800000 */
.L_x_3:
[----:B0-----:R-:W-:Y:S01]  /*51a0*/  ULDC.64 UR4, c[0x0][0x650] ;  /* 0x0001940000047ab9 */ /* 0x001fe20000000a00 */
        /* <DEDUP_REMOVED lines=25> */
.L_x_103:
[-CC-:B------:R-:W-:Y:S01]  /*5340*/  SHF.R.U64 R17, R14, R18.reuse, R15.reuse ;  /* 0x000000120e117219 */ /* 0x180fe2000000120f */
[----:B------:R-:W0:Y:S01]  /*5350*/  LDC R16, c[0x0][0x618] ;  /* 0x00018600ff107b82 */ /* 0x000e220000000800 */
[----:B------:R-:W-:Y:S01]  /*5360*/  SHF.R.U32.HI R7, RZ, R18, R15 ;  /* 0x00000012ff077219 */ /* 0x000fe2000001160f */
[----:B------:R-:W-:Y:S01]  /*5370*/  ULDC UR4, c[0x0][0x150] ;  /* 0x0000540000047ab9 */ /* 0x000fe20000000800 */
[----:B------:R-:W-:Y:S01]  /*5380*/  IADD3 R9, P0, RZ, -R17, RZ ;  /* 0x80000011ff097210 */ /* 0x000fe20007f1e0ff */
[----:B------:R-:W-:Y:S01]  /*5390*/  IMAD.MOV.U32 R10, RZ, RZ, R0 ;  /* 0x000000ffff0a7224 */ /* 0x000fe200078e0000 */
[----:B------:R-:W-:Y:S01]  /*53a0*/  I2FP.F32.U32 R12, R6 ;  /* 0x00000006000c7245 */ /* 0x000fe20000201000 */
[----:B------:R-:W-:Y:S02]  /*53b0*/  IMAD.MOV.U32 R11, RZ, RZ, R5 ;  /* 0x000000ffff0b7224 */ /* 0x000fe400078e0005 */
[----:B------:R-:W1:Y:S01]  /*53c0*/  LDC.64 R26, c[0x0][0x640] ;  /* 0x00019000ff1a7b82 */ /* 0x000e620000000a00 */
[----:B------:R-:W-:-:S02]  /*53d0*/  IMAD.X R7, RZ, RZ, ~R7, P0 ;  /* 0x000000ffff077224 */ /* 0x000fc400000e0e07 */
[----:B------:R-:W-:Y:S01]  /*53e0*/  FMUL R13, R12, UR4 ;  /* 0x000000040c0d7c20 */ /* 0x000fe20008400000 */
[----:B------:R-:W-:Y:S01]  /*53f0*/  IMAD.WIDE.U32 R10, R9, R20, R10 ;  /* 0x00000014090a7225 */ /* 0x000fe200078e000a */
[----:B------:R-:W-:-:S03]  /*5400*/  ULDC UR4, c[0x0][0x154] ;  /* 0x0000550000047ab9 */ /* 0x000fc60000000800 */
[----:B------:R-:W-:Y:S01]  /*5410*/  IMAD R12, R7, R20, RZ ;  /* 0x00000014070c7224 */ /* 0x000fe200078e02ff */
[----:B------:R-:W2:Y:S01]  /*5420*/  LDC R15, c[0x0][0x144] ;  /* 0x00005100ff0f7b82 */ /* 0x000ea20000000800 */
[----:B------:R-:W3:Y:S02]  /*5430*/  F2I.U32.TRUNC.NTZ R13, R13 ;  /* 0x0000000d000d7305 */ /* 0x000ee4000020f000 */
[----:B------:R-:W-:Y:S02]  /*5440*/  IMAD R7, R9, R21, R12 ;  /* 0x0000001509077224 */ /* 0x000fe400078e020c */
[----:B------:R-:W-:Y:S02]  /*5450*/  IMAD.MOV.U32 R12, RZ, RZ, 0x1 ;  /* 0x00000001ff0c7424 */ /* 0x000fe400078e00ff */
[----:B------:R-:W-:Y:S01]  /*5460*/  IMAD.IADD R7, R11, 0x1, R7 ;  /* 0x000000010b077824 */ /* 0x000fe200078e0207 */
[----:B------:R-:W4:Y:S04]  /*5470*/  LDC R18, c[0x0][0x608] ;  /* 0x00018200ff127b82 */ /* 0x000f280000000800 */
[----:B0-----:R-:W-:-:S02]  /*5480*/  SHF.R.U64 R14, R10, R16, R7 ;  /* 0x000000100a0e7219 */ /* 0x001fc40000001207 */
[----:B------:R-:W-:Y:S02]  /*5490*/  I2FP.F32.U32 R10, R8 ;  /* 0x00000008000a7245 */ /* 0x000fe40000201000 */
[----:B------:R-:W0:Y:S01]  /*54a0*/  LDC R25, c[0x0][0x658] ;  /* 0x00019600ff197b82 */ /* 0x000e220000000800 */
[----:B-1----:R-:W-:Y:S01]  /*54b0*/  ISETP.NE.U32.AND P0, PT, R26, RZ, PT ;  /* 0x000000ff1a00720c */ /* 0x002fe20003f05070 */
[----:B---3--:R-:W-:Y:S01]  /*54c0*/  IMAD.MOV R9, RZ, RZ, -R13 ;  /* 0x000000ffff097224 */ /* 0x008fe200078e0a0d */
[----:B------:R-:W-:Y:S01]  /*54d0*/  SHF.R.U32.HI R7, RZ, R16, R7 ;  /* 0x00000010ff077219 */ /* 0x000fe20000011607 */
[----:B------:R-:W-:Y:S01]  /*54e0*/  FMUL R10, R10, UR4 ;  /* 0x000000040a0a7c20 */ /* 0x000fe20008400000 */
[----:B------:R-:W-:Y:S01]  /*54f0*/  ISETP.NE.AND.EX P0, PT, R27, RZ, PT, P0 ;  /* 0x000000ff1b00720c */ /* 0x000fe20003f05300 */
[----:B------:R-:W-:Y:S02]  /*5500*/  IMAD.MOV.U32 R16, RZ, RZ, -0x1 ;  /* 0xffffffffff107424 */ /* 0x000fe400078e00ff */
[----:B------:R-:W1:Y:S01]  /*5510*/  LDC R21, c[0x0][0x148] ;  /* 0x00005200ff157b82 */ /* 0x000e620000000800 */
[----:B--2---:R-:W-:-:S07]  /*5520*/  IMAD R23, R15, R9, R6 ;  /* 0x000000090f177224 */ /* 0x004fce00078e0206 */
[----:B------:R-:W2:Y:S01]  /*5530*/  LDC R20, c[0x0][0x600] ;  /* 0x00018000ff147b82 */ /* 0x000ea20000000800 */
[-CC-:B----4-:R-:W-:Y:S02]  /*5540*/  SHF.R.U64 R19, R14, R18.reuse, R7.reuse ;  /* 0x000000120e137219 */ /* 0x190fe40000001207 */
[----:B------:R-:W-:Y:S02]  /*5550*/  SHF.R.U32.HI R6, RZ, R18, R7 ;  /* 0x00000012ff067219 */ /* 0x000fe40000011607 */
[----:B------:R3:W4:Y:S03]  /*5560*/  F2I.U32.TRUNC.NTZ R18, R10 ;  /* 0x0000000a00127305 */ /* 0x000726000020f000 */
[----:B------:R-:W1:Y:S01]  /*5570*/  LDC R22, c[0x0][0x648] ;  /* 0x00019200ff167b82 */ /* 0x000e620000000800 */
[-C--:B0-----:R-:W-:Y:S02]  /*5580*/  SHF.L.U32 R9, R16, R25.reuse, RZ ;  /* 0x0000001910097219 */ /* 0x081fe400000006ff */
[----:B------:R-:W-:-:S02]  /*5590*/  SHF.R.U64 R16, R19, R25, R6 ;  /* 0x0000001913107219 */ /* 0x000fc40000001206 */
[-C--:B------:R-:W-:Y:S02]  /*55a0*/  SHF.R.U32.HI R7, RZ, R25.reuse, R6 ;  /* 0x00000019ff077219 */ /* 0x080fe40000011606 */
[----:B------:R-:W-:Y:S01]  /*55b0*/  SHF.L.U32 R25, R12, R25, RZ ;  /* 0x000000190c197219 */ /* 0x000fe200000006ff */
[----:B------:R-:W0:Y:S01]  /*55c0*/  LDC R24, c[0x0][0x638] ;  /* 0x00018e00ff187b82 */ /* 0x000e220000000800 */
[----:B------:R-:W-:Y:S01]  /*55d0*/  LOP3.LUT R28, RZ, R9, RZ, 0x33, !PT ;  /* 0x00000009ff1c7212 */ /* 0x000fe200078e33ff */
[----:B------:R-:W-:-:S06]  /*55e0*/  IMAD.MOV.U32 R6, RZ, RZ, R16 ;  /* 0x000000ffff067224 */ /* 0x000fcc00078e0010 */
[----:B------:R-:W0:Y:S01]  /*55f0*/  LDC R29, c[0x0][0x610] ;  /* 0x00018400ff1d7b82 */ /* 0x000e220000000800 */
[----:B---34-:R-:W-:Y:S05]  /*5600*/  @!P0 BRA `(.L_x_104) ;  /* 0x0000000000288947 */ /* 0x018fea0003800000 */
        /* <DEDUP_REMOVED lines=10> */
.L_x_104:
[----:B-1----:R-:W-:Y:S01]  /*56b0*/  SHF.R.U64 R7, R6, R22, R7 ;  /* 0x0000001606077219 */ /* 0x002fe20000001207 */
[----:B--2---:R-:W-:Y:S01]  /*56c0*/  VIADD R11, R20, 0xffffffff ;  /* 0xffffffff140b7836 */ /* 0x004fe20000000000 */
[----:B------:R-:W-:Y:S01]  /*56d0*/  LOP3.LUT R6, R19, R28, RZ, 0xc0, !PT ;  /* 0x0000001c13067212 */ /* 0x000fe200078ec0ff */
[----:B------:R-:W-:Y:S02]  /*56e0*/  IMAD.MOV R18, RZ, RZ, -R18 ;  /* 0x000000ffff127224 */ /* 0x000fe400078e0a12 */
[----:B------:R-:W-:Y:S02]  /*56f0*/  IMAD.MOV R9, RZ, RZ, -R7 ;  /* 0x000000ffff097224 */ /* 0x000fe400078e0a07 */
[----:B------:R-:W-:Y:S01]  /*5700*/  IMAD R12, R25, R7, R6 ;  /* 0x00000007190c7224 */ /* 0x000fe200078e0206 */
[----:B------:R-:W-:Y:S01]  /*5710*/  LOP3.LUT R7, R14, R11, RZ, 0xc0, !PT ;  /* 0x0000000b0e077212 */ /* 0x000fe200078ec0ff */
[----:B------:R-:W-:Y:S02]  /*5720*/  @P4 IMAD R23, R21, R18, R8 ;  /* 0x0000001215174224 */ /* 0x000fe400078e0208 */
[----:B0-----:R-:W-:-:S02]  /*5730*/  IMAD R6, R9, R24, R16 ;  /* 0x0000001809067224 */ /* 0x001fc400078e0210 */
[----:B------:R-:W-:Y:S02]  /*5740*/  IMAD R12, R12, R29, R23 ;  /* 0x0000001d0c0c7224 */ /* 0x000fe400078e0217 */
[----:B------:R-:W-:Y:S02]  /*5750*/  IMAD R7, R6, R20, R7 ;  /* 0x0000001406077224 */ /* 0x000fe400078e0207 */
[----:B------:R-:W-:Y:S02]  /*5760*/  IMAD.MOV.U32 R10, RZ, RZ, 0x1 ;  /* 0x00000001ff0a7424 */ /* 0x000fe400078e00ff */
[----:B------:R-:W-:Y:S01]  /*5770*/  IMAD.MOV.U32 R9, RZ, RZ, R17 ;  /* 0x000000ffff097224 */ /* 0x000fe200078e0011 */
[----:B------:R-:W-:Y:S02]  /*5780*/  SEL R16, R7, R12, !P4 ;  /* 0x0000000c07107207 */ /* 0x000fe40006000000 */
[----:B------:R-:W-:-:S07]  /*5790*/  SEL R12, R12, R7, !P4 ;  /* 0x000000070c0c7207 */ /* 0x000fce0006000000 */
.L_x_102:
[----:B------:R-:W-:-:S08]  /*57a0*/  NOP ;  /* 0x0000000000007918 */ /* 0x000fd00000000000 */
[----:B------:R-:W0:-:S00]  /*57b0*/  USETMAXREG.DEALLOC.CTAPOOL 0x28 ;  /* 0x00000028000079c8 */ /* 0x000e0000080e0500 */
[----:B0-----:R-:W-:-:S13]  /*57c0*/  ISETP.NE.AND P0, PT, R3, RZ, PT ;  /* 0x000000ff0300720c */ /* 0x001fda0003f05270 */
[----:B------:R-:W-:Y:S05]  /*57d0*/  @P0 EXIT ;  /* 0x000000000000094d */ /* 0x000fea0003800000 */
[----:B------:R-:W-:Y:S01]  /*57e0*/  LOP3.LUT P0, RZ, R10, 0xff, RZ, 0xc0, !PT ;  /* 0x000000ff0aff7812 */ /* 0x000fe2000780c0ff */
[----:B------:R-:W-:Y:S02]  /*57f0*/  IMAD.MOV.U32 R11, RZ, RZ, 0x1 ;  /* 0x00000001ff0b7424 */ /* 0x000fe400078e00ff */
[----:B------:R-:W-:-:S10]  /*5800*/  IMAD.MOV.U32 R10, RZ, RZ, RZ ;  /* 0x000000ffff0a7224 */ /* 0x000fd400078e00ff */
[----:B------:R-:W-:Y:S05]  /*5810*/  @!P0 BRA `(.L_x_105) ;  /* 0x0000000c003c8947 */ /* 0x000fea0003800000 */
[----:B------:R-:W0:Y:S01]  /*5820*/  LDC R3, c[0x0][0x28c] ;  /* 0x0000a300ff037b82 */ /* 0x000e220000000800 */
[----:B------:R-:W-:Y:S01]  /*5830*/  ULDC UR5, c[0x0][0x600] ;  /* 0x0001800000057ab9 */ /* 0x000fe20000000800 */
[----:B------:R-:W-:Y:S01]  /*5840*/  ULDC UR4, c[0x0][0xc] ;  /* 0x0000030000047ab9 */ /* 0x000fe20000000800 */
[----:B------:R-:W-:Y:S01]  /*5850*/  UIADD3 UR16, UR5, -0x1, URZ ;  /* 0xffffffff05107890 */ /* 0x000fe2000fffe03f */
[C---:B------:R-:W-:Y:S01]  /*5860*/  LOP3.LUT P3, RZ, R2.reuse, 0x7f, RZ, 0xc0, !PT ;  /* 0x0000007f02ff7812 */ /* 0x040fe2000786c0ff */
[----:B------:R-:W-:Y:S01]  /*5870*/  ULDC UR6, c[0x0][0x658] ;  /* 0x0001960000067ab9 */ /* 0x000fe20000000800 */
[----:B------:R-:W-:Y:S01]  /*5880*/  ULDC UR5, c[0x0][0x10] ;  /* 0x0000040000057ab9 */ /* 0x000fe20000000800 */
[----:B------:R-:W-:Y:S01]  /*5890*/  UMOV UR7, 0xffffffff ;  /* 0xffffffff00077882 */ /* 0x000fe20000000000 */
[----:B------:R-:W-:Y:S01]  /*58a0*/  UMOV UR8, 0x1 ;  /* 0x0000000100087882 */ /* 0x000fe20000000000 */
[----:B------:R-:W-:Y:S01]  /*58b0*/  UIMAD.WIDE.U32 UR4, UR4, UR5, URZ ;  /* 0x00000005040472a5 */ /* 0x000fe2000f8e003f */
[----:B------:R-:W-:Y:S01]  /*58c0*/  LOP3.LUT P0, RZ, R2, 0x1f, RZ, 0xc0, !PT ;  /* 0x0000001f02ff7812 */ /* 0x000fe2000780c0ff */
[----:B------:R-:W-:Y:S01]  /*58d0*/  USHF.L.U32 UR7, UR7, UR6, URZ ;  /* 0x0000000607077299 */ /* 0x000fe2000800063f */
[----:B------:R-:W-:Y:S01]  /*58e0*/  BSSY B0, `(.L_x_105) ;  /* 0x00000c2000007945 */ /* 0x000fe20003800000 */
[----:B------:R-:W-:Y:S01]  /*58f0*/  USHF.L.U32 UR18, UR8, UR6, URZ ;  /* 0x0000000608127299 */ /* 0x000fe2000800063f */
[----:B------:R-:W-:Y:S01]  /*5900*/  IMAD.MOV.U32 R14, RZ, RZ, 0x1 ;  /* 0x00000001ff0e7424 */ /* 0x000fe200078e00ff */
[----:B------:R-:W-:Y:S01]  /*5910*/  LOP3.LUT R17, R4, 0x2, RZ, 0xfc, !PT ;  /* 0x0000000204117812 */ /* 0x000fe200078efcff */
[----:B------:R-:W-:Y:S01]  /*5920*/  ULDC UR6, c[0x0][0x14] ;  /* 0x0000050000067ab9 */ /* 0x000fe20000000800 */
[----:B------:R-:W-:Y:S01]  /*5930*/  PLOP3.LUT P0, PT, P0, P3, PT, 0x8a, 0x0 ;  /* 0x000000000000781c */ /* 0x000fe20000707172 */
[----:B------:R-:W-:Y:S01]  /*5940*/  UIMAD.WIDE.U32 UR20, UR4, UR6, URZ ;  /* 0x00000006041472a5 */ /* 0x000fe2000f8e003f */
[----:B------:R-:W-:Y:S01]  /*5950*/  IMAD.MOV.U32 R11, RZ, RZ, 0x1 ;  /* 0x00000001ff0b7424 */ /* 0x000fe200078e00ff */
[----:B------:R-:W-:Y:S01]  /*5960*/  UIMAD UR13, UR5, UR6, URZ ;  /* 0x00000006050d72a4 */ /* 0x000fe2000f8e023f */
[----:B------:R-:W-:Y:S01]  /*5970*/  IMAD.MOV.U32 R10, RZ, RZ, RZ ;  /* 0x000000ffff0a7224 */ /* 0x000fe200078e00ff */
[----:B------:R-:W-:Y:S01]  /*5980*/  ULOP3.LUT UR17, URZ, UR7, URZ, 0x33, !UPT ;  /* 0x000000073f117292 */ /* 0x000fe2000f8e333f */
[----:B0-----:R-:W-:Y:S01]  /*5990*/  VIADD R3, R3, 0x1f ;  /* 0x0000001f03037836 */ /* 0x001fe20000000000 */
[----:B------:R-:W-:Y:S01]  /*59a0*/  UIADD3 UR13, UR21, UR13, URZ ;  /* 0x0000000d150d7290 */ /* 0x000fe2000fffe03f */
[----:B------:R-:W-:-:S03]  /*59b0*/  ULDC.64 UR22, c[0x0][0x198] ;  /* 0x0000660000167ab9 */ /* 0x000fc60000000a00 */
[----:B------:R-:W-:-:S04]  /*59c0*/  SHF.R.S32.HI R6, RZ, 0x1f, R3 ;  /* 0x0000001fff067819 */ /* 0x000fc80000011403 */
[----:B------:R-:W-:-:S04]  /*59d0*/  LEA.HI R6, R6, R3, RZ, 0x5 ;  /* 0x0000000306067211 */ /* 0x000fc800078f28ff */
[----:B------:R-:W-:-:S05]  /*59e0*/  SHF.R.S32.HI R15, RZ, 0x5, R6 ;  /* 0x00000005ff0f7819 */ /* 0x000fca0000011406 */
[----:B------:R-:W-:-:S07]  /*59f0*/  VIADD R13, R15, 0x1 ;  /* 0x000000010f0d7836 */ /* 0x000fce0000000000 */
.L_x_117:
[----:B------:R-:W-:-:S03]  /*5a00*/  UMOV UR4, 0xffffffff ;  /* 0xffffffff00047882 */ /* 0x000fc60000000000 */
[----:B------:R-:W-:Y:S05]  /*5a10*/  BRA.DIV UR4, `(.L_x_106) ;  /* 0x0000000e04ac7947 */ /* 0x000fea000b800000 */
[----:B------:R-:W-:-:S13]  /*5a20*/  ELECT P1, URZ, PT ;  /* 0x00000000003f782f */ /* 0x000fda0003820000 */
.L_x_128:
[----:B------:R-:W0:Y:S01]  /*5a30*/  LDC R2, c[0x0][0x28c] ;  /* 0x0000a300ff027b82 */ /* 0x000e220000000800 */
[----:B------:R-:W-:Y:S01]  /*5a40*/  BSSY B1, `(.L_x_107) ;  /* 0x0000037000017945 */ /* 0x000fe20003800000 */
[----:B0-----:R-:W-:-:S13]  /*5a50*/  ISETP.LT.OR P1, PT, R2, 0x1, !P1 ;  /* 0x000000010200780c */ /* 0x001fda0004f21670 */
[----:B------:R-:W-:Y:S05]  /*5a60*/  @P1 BRA `(.L_x_108) ;  /* 0x0000000000d01947 */ /* 0x000fea0003800000 */
[----:B------:R-:W-:Y:S02]  /*5a70*/  IMAD.SHL.U32 R16, R16, 0x40, RZ ;  /* 0x0000004010107824 */ /* 0x000fe400078e00ff */
[----:B------:R-:W-:Y:S02]  /*5a80*/  IMAD.SHL.U32 R12, R12, 0x80, RZ ;  /* 0x000000800c0c7824 */ /* 0x000fe400078e00ff */
[----:B------:R-:W-:Y:S02]  /*5a90*/  IMAD.MOV.U32 R20, RZ, RZ, RZ ;  /* 0x000000ffff147224 */ /* 0x000fe400078e00ff */
[----:B------:R-:W-:Y:S02]  /*5aa0*/  IMAD.MOV.U32 R2, RZ, RZ, R13 ;  /* 0x000000ffff027224 */ /* 0x000fe400078e000d */
[----:B------:R-:W-:Y:S02]  /*5ab0*/  IMAD.MOV.U32 R3, RZ, RZ, R11 ;  /* 0x000000ffff037224 */ /* 0x000fe400078e000b */
[----:B------:R-:W-:-:S07]  /*5ac0*/  IMAD.MOV.U32 R6, RZ, RZ, R10 ;  /* 0x000000ffff067224 */ /* 0x000fce00078e000a */
.L_x_112:
[----:B------:R-:W0:Y:S01]  /*5ad0*/  S2R R8, SR_CgaCtaId ;  /* 0x0000000000087919 */ /* 0x000e220000008800 */
[----:B------:R-:W-:-:S04]  /*5ae0*/  MOV R7, 0x400 ;  /* 0x0000040000077802 */ /* 0x000fc80000000f00 */
[----:B0-----:R-:W-:Y:S02]  /*5af0*/  LEA R19, R8, R7, 0x18 ;  /* 0x0000000708137211 */ /* 0x001fe400078ec0ff */
[----:B------:R-:W-:Y:S01]  /*5b00*/  SHF.L.U32 R7, R3, 0x1f, RZ ;  /* 0x0000001f03077819 */ /* 0x000fe200000006ff */
[----:B------:R-:W0:Y:S02]  /*5b10*/  @!P3 LDC R8, c[0x0][0x500] ;  /* 0x00014000ff08bb82 */ /* 0x000e240000000800 */
[----:B------:R-:W-:-:S04]  /*5b20*/  IMAD R18, R6, 0x8, R19 ;  /* 0x0000000806127824 */ /* 0x000fc800078e0213 */
[----:B------:R-:W1:Y:S02]  /*5b30*/  SYNCS.PHASECHK.TRANS64.TRYWAIT P1, [R18+URZ+0x20], R7 ;  /* 0x00002007120075a7 */ /* 0x000e64000802017f */
[----:B-1----:R-:W-:Y:S05]  /*5b40*/  @!P1 BRA `(.L_x_109) ;  /* 0x0000000c00809947 */ /* 0x002fea0003800000 */
.L_x_129:
[----:B-1----:R-:W-:Y:S01]  /*5b50*/  PRMT R7, R17, 0x9910, RZ ;  /* 0x0000991011077816 */ /* 0x002fe200000000ff */
[----:B0-----:R0:W-:Y:S03]  /*5b60*/  @!P3 SYNCS.ARRIVE.TRANS64 RZ, [R18+URZ], R8 ;  /* 0x0000000812ffb9a7 */ /* 0x0011e6000800003f */
[----:B------:R-:W-:-:S13]  /*5b70*/  ISETP.NE.AND P1, PT, R7, 0x2, PT ;  /* 0x000000020700780c */ /* 0x000fda0003f25270 */
[----:B0-----:R-:W-:Y:S05]  /*5b80*/  @P1 BRA `(.L_x_110) ;  /* 0x0000000000041947 */ /* 0x001fea0003800000 */
[----:B------:R-:W-:Y:S01]  /*5b90*/  BPT.TRAP 0x1 ;  /* 0x000000040000795c */ /* 0x000fe20000300000 */
.L_x_110:
[----:B------:R-:W-:Y:S05]  /*5ba0*/  @P0 BRA `(.L_x_111) ;  /* 0x0000000000040947 */ /* 0x000fea0003800000 */
[----:B------:R-:W-:Y:S01]  /*5bb0*/  BPT.TRAP 0x1 ;  /* 0x000000040000795c */ /* 0x000fe20000300000 */
.L_x_111:
[--C-:B------:R-:W-:Y:S01]  /*5bc0*/  IMAD R7, R6, 0x1000, R19.reuse ;  /* 0x0000100006077824 */ /* 0x100fe200078e0213 */
[----:B------:R-:W-:Y:S01]  /*5bd0*/  R2UR UR9, R18 ;  /* 0x00000000120972ca */ /* 0x000fe200000e0000 */
[----:B------:R-:W-:Y:S01]  /*5be0*/  IMAD R19, R6, 0x800, R19 ;  /* 0x0000080006137824 */ /* 0x000fe200078e0213 */
[----:B------:R-:W-:Y:S01]  /*5bf0*/  UIADD3 UR4, UP0, UR22, 0xf0, URZ ;  /* 0x000000f016047890 */ /* 0x000fe2000ff1e03f */
[----:B------:R-:W-:Y:S01]  /*5c00*/  VIADD R2, R2, 0xffffffff ;  /* 0xffffffff02027836 */ /* 0x000fe20000000000 */
[----:B------:R-:W-:Y:S01]  /*5c10*/  R2UR UR5, R7 ;  /* 0x00000000070572ca */ /* 0x000fe200000e0000 */
[----:B------:R-:W-:Y:S01]  /*5c20*/  UIADD3 UR24, UP1, UR22, 0x1f0, URZ ;  /* 0x000001f016187890 */ /* 0x000fe2000ff3e03f */
[----:B------:R-:W-:Y:S01]  /*5c30*/  R2UR UR8, R19 ;  /* 0x00000000130872ca */ /* 0x000fe200000e0000 */
[----:B------:R-:W-:Y:S01]  /*5c40*/  VIADD R6, R6, 0x1 ;  /* 0x0000000106067836 */ /* 0x000fe20000000000 */
[----:B------:R-:W-:Y:S01]  /*5c50*/  R2UR UR11, R12 ;  /* 0x000000000c0b72ca */ /* 0x000fe200000e0000 */
[----:B------:R-:W-:Y:S01]  /*5c60*/  UIADD3.X UR25, URZ, UR23, URZ, UP1, !UPT ;  /* 0x000000173f197290 */ /* 0x000fe20008ffe43f */
[----:B------:R-:W-:Y:S01]  /*5c70*/  R2UR UR10, R20 ;  /* 0x00000000140a72ca */ /* 0x000fe200000e0000 */
[----:B------:R-:W-:Y:S01]  /*5c80*/  UMOV UR6, 0x0 ;  /* 0x0000000000067882 */ /* 0x000fe20000000000 */
[----:B------:R-:W-:Y:S01]  /*5c90*/  R2UR UR12, R9 ;  /* 0x00000000090c72ca */ /* 0x000fe200000e0000 */
[----:B------:R-:W-:Y:S01]  /*5ca0*/  UMOV UR7, 0x10000000 ;  /* 0x1000000000077882 */ /* 0x000fe20000000000 */
[----:B------:R-:W-:Y:S01]  /*5cb0*/  R2UR UR19, R16 ;  /* 0x00000000101372ca */ /* 0x000fe200000e0000 */
[----:B------:R-:W-:Y:S01]  /*5cc0*/  VIADD R20, R20, 0x20 ;  /* 0x0000002014147836 */ /* 0x000fe20000000000 */
[----:B------:R-:W-:Y:S01]  /*5cd0*/  ISETP.GT.AND P2, PT, R2, 0x1, PT ;  /* 0x000000010200780c */ /* 0x000fe20003f44270 */
[----:B------:R-:W-:Y:S01]  /*5ce0*/  UIADD3 UR14, UR5, 0x100, URZ ;  /* 0x00000100050e7890 */ /* 0x000fe2000fffe03f */
[----:B------:R-:W-:Y:S01]  /*5cf0*/  ISETP.NE.AND P1, PT, R6, 0x4, PT ;  /* 0x000000040600780c */ /* 0x000fe20003f25270 */
[----:B------:R-:W-:-:S02]  /*5d00*/  UIADD3.X UR5, URZ, UR23, URZ, UP0, !UPT ;  /* 0x000000173f057290 */ /* 0x000fc400087fe43f */
[----:B------:R-:W-:Y:S01]  /*5d10*/  UIADD3 UR15, UR8, 0x4100, URZ ;  /* 0x00004100080f7890 */ /* 0x000fe2000fffe03f */
[----:B------:R-:W-:Y:S02]  /*5d20*/  SEL R8, RZ, 0x1, P1 ;  /* 0x00000001ff087807 */ /* 0x000fe40000800000 */
[----:B------:R-:W-:Y:S01]  /*5d30*/  UMOV UR8, UR14 ;  /* 0x0000000e00087c82 */ /* 0x000fe20008000000 */
[----:B------:R-:W-:Y:S02]  /*5d40*/  SEL R6, R6, RZ, P1 ;  /* 0x000000ff06067207 */ /* 0x000fe40000800000 */
[----:B------:R-:W-:Y:S01]  /*5d50*/  LOP3.LUT R3, R3, R8, RZ, 0x3c, !PT ;  /* 0x0000000803037212 */ /* 0x000fe200078e3cff */
[----:B------:R0:W-:Y:S02]  /*5d60*/  UTMALDG.3D [UR8], [UR4], desc[UR6] ;  /* 0x00000608040075b4 */ /* 0x0001e40008011000 */
[----:B0-----:R-:W-:Y:S01]  /*5d70*/  UMOV UR8, UR15 ;  /* 0x0000000f00087c82 */ /* 0x001fe20008000000 */
[----:B------:R-:W-:-:S02]  /*5d80*/  UMOV UR11, UR19 ;  /* 0x00000013000b7c82 */ /* 0x000fc40008000000 */
[----:B------:R0:W-:Y:S02]  /*5d90*/  UTMALDG.3D [UR8], [UR24], desc[UR6] ;  /* 0x00000608180075b4 */ /* 0x0001e40008011000 */
[----:B0-----:R-:W-:Y:S05]  /*5da0*/  @P2 BRA `(.L_x_112) ;  /* 0xfffffffc00482947 */ /* 0x001fea000383ffff */
.L_x_108:
[----:B------:R-:W-:Y:S05]  /*5db0*/  BSYNC B1 ;  /* 0x0000000000017941 */ /* 0x000fea0003800000 */
.L_x_107:
[----:B------:R-:W-:Y:S01]  /*5dc0*/  LOP3.LUT P2, RZ, R14, 0xff, RZ, 0xc0, !PT ;  /* 0x000000ff0eff7812 */ /* 0x000fe2000784c0ff */
[----:B------:R-:W-:Y:S01]  /*5dd0*/  IMAD.IADD R10, R15, 0x1, R10 ;  /* 0x000000010f0a7824 */ /* 0x000fe200078e020a */
[----:B------:R-:W-:Y:S01]  /*5de0*/  IADD3 R0, P5, R0, UR20, RZ ;  /* 0x0000001400007c10 */ /* 0x000fe2000ffbe0ff */
[----:B------:R-:W-:Y:S01]  /*5df0*/  ULDC.64 UR4, c[0x0][0x650] ;  /* 0x0001940000047ab9 */ /* 0x000fe20000000a00 */
[----:B------:R-:W-:Y:S01]  /*5e00*/  BSSY B1, `(.L_x_113) ;  /* 0x000006d000017945 */ /* 0x000fe20003800000 */
[----:B------:R-:W-:Y:S01]  /*5e10*/  IMAD.MOV.U32 R12, RZ, RZ, -0x1 ;  /* 0xffffffffff0c7424 */ /* 0x000fe200078e00ff */
[----:B------:R-:W-:Y:S01]  /*5e20*/  SHF.R.U32.HI R2, RZ, 0x2, R10 ;  /* 0x00000002ff027819 */ /* 0x000fe2000001160a */
[----:B------:R-:W-:Y:S01]  /*5e30*/  IMAD.MOV.U32 R16, RZ, RZ, -0x1 ;  /* 0xffffffffff107424 */ /* 0x000fe200078e00ff */
[----:B------:R-:W-:Y:S01]  /*5e40*/  ISETP.GT.U32.AND P1, PT, R10, 0x3, PT ;  /* 0x000000030a00780c */ /* 0x000fe20003f24070 */
[----:B------:R-:W-:Y:S01]  /*5e50*/  IMAD.MOV.U32 R9, RZ, RZ, -0x1 ;  /* 0xffffffffff097424 */ /* 0x000fe200078e00ff */
[----:B------:R-:W-:-:S02]  /*5e60*/  LOP3.LUT R2, R2, 0x1, RZ, 0xc0, !PT ;  /* 0x0000000102027812 */ /* 0x000fc400078ec0ff */
[----:B------:R-:W-:Y:S01]  /*5e70*/  ISETP.LT.U32.AND P1, PT, R15, 0x4, P1 ;  /* 0x000000040f00780c */ /* 0x000fe20000f21070 */
[----:B------:R-:W0:Y:S01]  /*5e80*/  @P2 S2R R6, SR_CgaCtaId ;  /* 0x0000000000062919 */ /* 0x000e220000008800 */
[----:B------:R-:W-:Y:S02]  /*5e90*/  @P2 MOV R3, 0x400 ;  /* 0x0000040000032802 */ /* 0x000fe40000000f00 */
[----:B------:R-:W-:Y:S02]  /*5ea0*/  IADD3.X R5, R5, UR13, RZ, P5, !PT ;  /* 0x0000000d05057c10 */ /* 0x000fe4000affe4ff */
[----:B------:R-:W-:Y:S02]  /*5eb0*/  ISETP.GE.U32.AND P5, PT, R0, UR4, PT ;  /* 0x0000000400007c0c */ /* 0x000fe4000bfa6070 */
[----:B------:R-:W-:Y:S02]  /*5ec0*/  LOP3.LUT R10, R10, 0x3, RZ, 0xc0, !PT ;  /* 0x000000030a0a7812 */ /* 0x000fe400078ec0ff */
[----:B------:R-:W-:-:S02]  /*5ed0*/  PRMT R14, RZ, 0x7610, R14 ;  /* 0x00007610ff0e7816 */ /* 0x000fc4000000000e */
[----:B0-----:R-:W-:-:S04]  /*5ee0*/  @P2 LEA R3, R6, R3, 0x18 ;  /* 0x0000000306032211 */ /* 0x001fc800078ec0ff */
[----:B------:R0:W-:Y:S01]  /*5ef0*/  @P2 SYNCS.ARRIVE.TRANS64.A1T0 RZ, [R3+URZ+0x58], RZ ;  /* 0x000058ff03ff29a7 */ /* 0x0001e2000810003f */
[----:B------:R-:W-:Y:S02]  /*5f00*/  ISETP.NE.U32.AND P2, PT, R2, 0x1, PT ;  /* 0x000000010200780c */ /* 0x000fe40003f45070 */
[----:B------:R-:W-:Y:S02]  /*5f10*/  SEL R2, RZ, 0x1, !P1 ;  /* 0x00000001ff027807 */ /* 0x000fe40004800000 */
[----:B------:R-:W-:Y:S02]  /*5f20*/  ISETP.GE.U32.AND.EX P1, PT, R5, UR5, PT, P5 ;  /* 0x0000000505007c0c */ /* 0x000fe4000bf26150 */
[----:B------:R-:W-:-:S04]  /*5f30*/  ISETP.GT.U32.AND P2, PT, R15, 0x3, !P2 ;  /* 0x000000030f00780c */ /* 0x000fc80005744070 */
[----:B0-----:R-:W-:-:S04]  /*5f40*/  SEL R3, RZ, 0x1, !P2 ;  /* 0x00000001ff037807 */ /* 0x001fc80005000000 */
[--C-:B------:R-:W-:Y:S02]  /*5f50*/  LOP3.LUT R11, R3, R11, R2.reuse, 0x96, !PT ;  /* 0x0000000b030b7212 */ /* 0x100fe400078e9602 */
[----:B------:R-:W-:Y:S01]  /*5f60*/  PRMT R2, RZ, 0x7610, R2 ;  /* 0x00007610ff027816 */ /* 0x000fe20000000002 */
[----:B------:R-:W-:Y:S06]  /*5f70*/  @P1 BRA `(.L_x_114) ;  /* 0x0000000400541947 */ /* 0x000fec0003800000 */
[----:B------:R-:W-:Y:S01]  /*5f80*/  ULDC.64 UR4, c[0x0][0x628] ;  /* 0x00018a0000047ab9 */ /* 0x000fe20000000a00 */
[----:B------:R-:W0:Y:S01]  /*5f90*/  S2R R16, SR_CTAID.X ;  /* 0x0000000000107919 */ /* 0x000e220000002500 */
[----:B------:R-:W-:Y:S01]  /*5fa0*/  ISETP.NE.U32.AND P1, PT, RZ, UR4, PT ;  /* 0x00000004ff007c0c */ /* 0x000fe2000bf25070 */
[----:B------:R-:W-:Y:S01]  /*5fb0*/  ULDC UR7, c[0x0][0x630] ;  /* 0x00018c0000077ab9 */ /* 0x000fe20000000800 */
[----:B------:R-:W-:Y:S01]  /*5fc0*/  IMAD.MOV.U32 R2, RZ, RZ, R0 ;  /* 0x000000ffff027224 */ /* 0x000fe200078e0000 */
[----:B------:R-:W1:Y:S01]  /*5fd0*/  S2R R12, SR_CTAID.Y ;  /* 0x00000000000c7919 */ /* 0x000e620000002600 */
[----:B------:R-:W-:Y:S01]  /*5fe0*/  ISETP.NE.AND.EX P1, PT, RZ, UR5, PT, P1 ;  /* 0x00000005ff007c0c */ /* 0x000fe2000bf25310 */
[----:B------:R-:W-:-:S12]  /*5ff0*/  IMAD.MOV.U32 R3, RZ, RZ, R5 ;  /* 0x000000ffff037224 */ /* 0x000fd800078e0005 */
[----:B------:R-:W-:Y:S05]  /*6000*/  @!P1 BRA `(.L_x_115) ;  /* 0x0000000000289947 */ /* 0x000fea0003800000 */
[----:B------:R-:W-:Y:S02]  /*6010*/  ULDC UR6, c[0x0][0x634] ;  /* 0x00018d0000067ab9 */ /* 0x000fe40000000800 */
[----:B------:R-:W-:-:S05]  /*6020*/  IADD3 R9, P1, R0, UR6, RZ ;  /* 0x0000000600097c10 */ /* 0x000fca000ff3e0ff */
[----:B------:R-:W-:-:S04]  /*6030*/  IMAD.X R19, RZ, RZ, R5, P1 ;  /* 0x000000ffff137224 */ /* 0x000fc800008e0605 */
[----:B------:R-:W-:-:S04]  /*6040*/  IMAD.WIDE.U32 R6, R19, UR4, RZ ;  /* 0x0000000413067c25 */ /* 0x000fc8000f8e00ff */
[----:B------:R-:W-:-:S04]  /*6050*/  IMAD.WIDE.U32 R6, P1, R9, UR5, R6 ;  /* 0x0000000509067c25 */ /* 0x000fc8000f820006 */
[----:B------:R-:W-:-:S04]  /*6060*/  IMAD.WIDE.U32 R8, R9, UR4, RZ ;  /* 0x0000000409087c25 */ /* 0x000fc8000f8e00ff */
[----:B------:R-:W-:Y:S01]  /*6070*/  IMAD.X R3, RZ, RZ, RZ, P1 ;  /* 0x000000ffff037224 */ /* 0x000fe200008e06ff */
[----:B------:R-:W-:Y:S01]  /*6080*/  IADD3 RZ, P1, R9, R6, RZ ;  /* 0x0000000609ff7210 */ /* 0x000fe20007f3e0ff */
[----:B------:R-:W-:-:S04]  /*6090*/  IMAD.MOV.U32 R2, RZ, RZ, R7 ;  /* 0x000000ffff027224 */ /* 0x000fc800078e0007 */
[----:B------:R-:W-:-:S08]  /*60a0*/  IMAD.WIDE.U32.X R2, R19, UR5, R2, P1 ;  /* 0x0000000513027c25 */ /* 0x000fd000088e0402 */
.L_x_115:
[--C-:B------:R-:W-:Y:S01]  /*60b0*/  SHF.R.U64 R8, R2, UR7, R3.reuse ;  /* 0x0000000702087c19 */ /* 0x100fe20008001203 */
[----:B------:R-:W-:Y:S01]  /*60c0*/  ULDC.64 UR4, c[0x0][0x620] ;  /* 0x0001880000047ab9 */ /* 0x000fe20000000a00 */
[----:B------:R-:W-:Y:S01]  /*60d0*/  SHF.R.U32.HI R2, RZ, UR7, R3 ;  /* 0x00000007ff027c19 */ /* 0x000fe20008011603 */
[----:B------:R-:W-:Y:S01]  /*60e0*/  IMAD.MOV.U32 R3, RZ, RZ, R5 ;  /* 0x000000ffff037224 */ /* 0x000fe200078e0005 */
[----:B------:R-:W-:Y:S01]  /*60f0*/  IADD3 R7, P1, RZ, -R8, RZ ;  /* 0x80000008ff077210 */ /* 0x000fe20007f3e0ff */
[----:B------:R-:W2:Y:S01]  /*6100*/  LDC R25, c[0x0][0x144] ;  /* 0x00005100ff197b82 */ /* 0x000ea20000000800 */
[----:B0-----:R-:W-:Y:S01]  /*6110*/  I2FP.F32.U32 R9, R16 ;  /* 0x0000001000097245 */ /* 0x001fe20000201000 */
[----:B------:R-:W-:Y:S01]  /*6120*/  ULDC.64 UR8, c[0x0][0x640] ;  /* 0x0001900000087ab9 */ /* 0x000fe20000000a00 */
[----:B------:R-:W-:Y:S01]  /*6130*/  ULDC UR6, c[0x0][0x608] ;  /* 0x0001820000067ab9 */ /* 0x000fe20000000800 */
[----:B------:R-:W-:Y:S01]  /*6140*/  IMAD.X R2, RZ, RZ, ~R2, P1 ;  /* 0x000000ffff027224 */ /* 0x000fe200008e0e02 */
[----:B------:R-:W-:-:S03]  /*6150*/  ISETP.NE.U32.AND P1, PT, RZ, UR8, PT ;  /* 0x00000008ff007c0c */ /* 0x000fc6000bf25070 */
[----:B------:R-:W-:Y:S01]  /*6160*/  IMAD R6, R2, UR4, RZ ;  /* 0x0000000402067c24 */ /* 0x000fe2000f8e02ff */
[----:B------:R-:W0:Y:S01]  /*6170*/  LDC R19, c[0x0][0x148] ;  /* 0x00005200ff137b82 */ /* 0x000e220000000800 */
[----:B------:R-:W-:Y:S01]  /*6180*/  IMAD.MOV.U32 R2, RZ, RZ, R0 ;  /* 0x000000ffff027224 */ /* 0x000fe200078e0000 */
[----:B------:R-:W-:-:S03]  /*6190*/  ISETP.NE.AND.EX P1, PT, RZ, UR9, PT, P1 ;  /* 0x00000009ff007c0c */ /* 0x000fc6000bf25310 */
[----:B------:R-:W-:Y:S01]  /*61a0*/  IMAD.WIDE.U32 R2, R7, UR4, R2 ;  /* 0x0000000407027c25 */ /* 0x000fe2000f8e0002 */
[----:B------:R-:W-:-:S03]  /*61b0*/  ULDC UR4, c[0x0][0x150] ;  /* 0x0000540000047ab9 */ /* 0x000fc60000000800 */
[----:B------:R-:W-:Y:S02]  /*61c0*/  IMAD R7, R7, UR5, R6 ;  /* 0x0000000507077c24 */ /* 0x000fe4000f8e0206 */
[----:B------:R-:W-:Y:S01]  /*61d0*/  FMUL R6, R9, UR4 ;  /* 0x0000000409067c20 */ /* 0x000fe20008400000 */
[----:B------:R-:W-:Y:S01]  /*61e0*/  ULDC UR4, c[0x0][0x618] ;  /* 0x0001860000047ab9 */ /* 0x000fe20000000800 */
[----:B------:R-:W-:Y:S01]  /*61f0*/  ULDC UR5, c[0x0][0x154] ;  /* 0x0000550000057ab9 */ /* 0x000fe20000000800 */
[----:B------:R-:W-:-:S03]  /*6200*/  IMAD.IADD R3, R3, 0x1, R7 ;  /* 0x0000000103037824 */ /* 0x000fc600078e0207 */
[----:B------:R-:W3:Y:S02]  /*6210*/  F2I.U32.TRUNC.NTZ R6, R6 ;  /* 0x0000000600067305 */ /* 0x000ee4000020f000 */
[----:B------:R-:W-:Y:S02]  /*6220*/  SHF.R.U64 R9, R2, UR4, R3 ;  /* 0x0000000402097c19 */ /* 0x000fe40008001203 */
[----:B-1----:R-:W-:-:S05]  /*6230*/  I2FP.F32.U32 R2, R12 ;  /* 0x0000000c00027245 */ /* 0x002fca0000201000 */
[----:B------:R-:W-:Y:S01]  /*6240*/  FMUL R21, R2, UR5 ;  /* 0x0000000502157c20 */ /* 0x000fe20008400000 */
[----:B------:R-:W-:Y:S01]  /*6250*/  SHF.R.U32.HI R2, RZ, UR4, R3 ;  /* 0x00000004ff027c19 */ /* 0x000fe20008011603 */
[----:B------:R-:W-:-:S03]  /*6260*/  ULDC UR4, c[0x0][0x658] ;  /* 0x0001960000047ab9 */ /* 0x000fc60000000800 */
[--C-:B------:R-:W-:Y:S01]  /*6270*/  SHF.R.U64 R20, R9, UR6, R2.reuse ;  /* 0x0000000609147c19 */ /* 0x100fe20008001202 */
[----:B------:R-:W1:Y:S01]  /*6280*/  F2I.U32.TRUNC.NTZ R21, R21 ;  /* 0x0000001500157305 */ /* 0x000e62000020f000 */
[----:B------:R-:W-:Y:S01]  /*6290*/  SHF.R.U32.HI R3, RZ, UR6, R2 ;  /* 0x00000006ff037c19 */ /* 0x000fe20008011602 */
[----:B---3--:R-:W-:-:S03]  /*62a0*/  IMAD.MOV R6, RZ, RZ, -R6 ;  /* 0x000000ffff067224 */ /* 0x008fc600078e0a06 */
[--C-:B------:R-:W-:Y:S01]  /*62b0*/  SHF.R.U64 R18, R20, UR4, R3.reuse ;  /* 0x0000000414127c19 */ /* 0x100fe20008001203 */
[----:B--2---:R-:W-:Y:S01]  /*62c0*/  IMAD R16, R25, R6, R16 ;  /* 0x0000000619107224 */ /* 0x004fe200078e0210 */
[----:B------:R-:W-:-:S03]  /*62d0*/  SHF.R.U32.HI R23, RZ, UR4, R3 ;  /* 0x00000004ff177c19 */ /* 0x000fc60008011603 */
[----:B------:R-:W-:Y:S02]  /*62e0*/  IMAD.MOV.U32 R2, RZ, RZ, R18 ;  /* 0x000000ffff027224 */ /* 0x000fe400078e0012 */
[----:B------:R-:W-:Y:S01]  /*62f0*/  IMAD.MOV.U32 R3, RZ, RZ, R23 ;  /* 0x000000ffff037224 */ /* 0x000fe200078e0017 */
[----:B------:R-:W-:Y:S06]  /*6300*/  @!P1 BRA `(.L_x_116) ;  /* 0x0000000000289947 */ /* 0x000fec0003800000 */
[----:B------:R-:W-:Y:S02]  /*6310*/  ULDC UR4, c[0x0][0x64c] ;  /* 0x0001930000047ab9 */ /* 0x000fe40000000800 */
[----:B------:R-:W-:-:S05]  /*6320*/  IADD3 R3, P1, R18, UR4, RZ ;  /* 0x0000000412037c10 */ /* 0x000fca000ff3e0ff */
[----:B------:R-:W-:-:S04]  /*6330*/  IMAD.X R23, RZ, RZ, R23, P1 ;  /* 0x000000ffff177224 */ /* 0x000fc800008e0617 */
[----:B------:R-:W-:-:S04]  /*6340*/  IMAD.WIDE.U32 R6, R23, UR8, RZ ;  /* 0x0000000817067c25 */ /* 0x000fc8000f8e00ff */
[----:B------:R-:W-:-:S04]  /*6350*/  IMAD.WIDE.U32 R6, P1, R3, UR9, R6 ;  /* 0x0000000903067c25 */ /* 0x000fc8000f820006 */
[----:B------:R-:W-:-:S04]  /*6360*/  IMAD.WIDE.U32 R2, R3, UR8, RZ ;  /* 0x0000000803027c25 */ /* 0x000fc8000f8e00ff */
[----:B------:R-:W-:Y:S01]  /*6370*/  IMAD.MOV.U32 R2, RZ, RZ, R7 ;  /* 0x000000ffff027224 */ /* 0x000fe200078e0007 */
[----:B------:R-:W-:Y:S01]  /*6380*/  IADD3 RZ, P2, R3, R6, RZ ;  /* 0x0000000603ff7210 */ /* 0x000fe20007f5e0ff */
[----:B------:R-:W-:-:S04]  /*6390*/  IMAD.X R3, RZ, RZ, RZ, P1 ;  /* 0x000000ffff037224 */ /* 0x000fc800008e06ff */
[----:B------:R-:W-:-:S08]  /*63a0*/  IMAD.WIDE.U32.X R2, R23, UR9, R2, P2 ;  /* 0x0000000917027c25 */ /* 0x000fd000090e0402 */
.L_x_116:
[----:B------:R-:W-:Y:S01]  /*63b0*/  ULDC UR4, c[0x0][0x648] ;  /* 0x0001920000047ab9 */ /* 0x000fe20000000800 */
[----:B------:R-:W-:Y:S01]  /*63c0*/  LOP3.LUT R20, R20, UR17, RZ, 0xc0, !PT ;  /* 0x0000001114147c12 */ /* 0x000fe2000f8ec0ff */
[----:B-1----:R-:W-:Y:S01]  /*63d0*/  IMAD.MOV R21, RZ, RZ, -R21 ;  /* 0x000000ffff157224 */ /* 0x002fe200078e0a15 */
[----:B------:R-:W-:Y:S01]  /*63e0*/  SHF.R.U64 R3, R2, UR4, R3 ;  /* 0x0000000402037c19 */ /* 0x000fe20008001203 */
[----:B------:R-:W-:Y:S01]  /*63f0*/  ULDC UR4, c[0x0][0x638] ;  /* 0x00018e0000047ab9 */ /* 0x000fe20000000800 */
[----:B------:R-:W-:Y:S01]  /*6400*/  LOP3.LUT R9, R9, UR16, RZ, 0xc0, !PT ;  /* 0x0000001009097c12 */ /* 0x000fe2000f8ec0ff */
[----:B0-----:R-:W-:Y:S01]  /*6410*/  @P4 IMAD R16, R19, R21, R12 ;  /* 0x0000001513104224 */ /* 0x001fe200078e020c */
[----:B------:R-:W-:Y:S01]  /*6420*/  ULDC UR5, c[0x0][0x610] ;  /* 0x0001840000057ab9 */ /* 0x000fe20000000800 */
[----:B------:R-:W-:Y:S02]  /*6430*/  IMAD.MOV R7, RZ, RZ, -R3 ;  /* 0x000000ffff077224 */ /* 0x000fe400078e0a03 */
[----:B------:R-:W-:-:S02]  /*6440*/  IMAD R3, R3, UR18, R20 ;  /* 0x0000001203037c24 */ /* 0x000fc4000f8e0214 */
[----:B------:R-:W-:Y:S01]  /*6450*/  IMAD R18, R7, UR4, R18 ;  /* 0x0000000407127c24 */ /* 0x000fe2000f8e0212 */
[----:B------:R-:W-:Y:S01]  /*6460*/  ULDC UR4, c[0x0][0x600] ;  /* 0x0001800000047ab9 */ /* 0x000fe20000000800 */
[----:B------:R-:W-:Y:S02]  /*6470*/  IMAD R12, R3, UR5, R16 ;  /* 0x00000005030c7c24 */ /* 0x000fe4000f8e0210 */
[----:B------:R-:W-:Y:S02]  /*6480*/  IMAD R3, R18, UR4, R9 ;  /* 0x0000000412037c24 */ /* 0x000fe4000f8e0209 */
[----:B------:R-:W-:Y:S02]  /*6490*/  IMAD.MOV.U32 R2, RZ, RZ, 0x1 ;  /* 0x00000001ff027424 */ /* 0x000fe400078e00ff */
[----:B------:R-:W-:Y:S01]  /*64a0*/  IMAD.MOV.U32 R9, RZ, RZ, R8 ;  /* 0x000000ffff097224 */ /* 0x000fe200078e0008 */
[----:B------:R-:W-:Y:S02]  /*64b0*/  SEL R16, R3, R12, !P4 ;  /* 0x0000000c03107207 */ /* 0x000fe40006000000 */
[----:B------:R-:W-:-:S07]  /*64c0*/  SEL R12, R12, R3, !P4 ;  /* 0x000000030c0c7207 */ /* 0x000fce0006000000 */
.L_x_114:
[----:B------:R-:W-:Y:S05]  /*64d0*/  BSYNC B1 ;  /* 0x0000000000017941 */ /* 0x000fea0003800000 */
.L_x_113:
[----:B------:R-:W-:-:S13]  /*64e0*/  LOP3.LUT P1, RZ, R2, 0xff, RZ, 0xc0, !PT ;  /* 0x000000ff02ff7812 */ /* 0x000fda000782c0ff */
[----:B------:R-:W-:Y:S05]  /*64f0*/  @P1 BRA `(.L_x_117) ;  /* 0xfffffff400401947 */ /* 0x000fea000383ffff */
[----:B------:R-:W-:Y:S05]  /*6500*/  BSYNC B0 ;  /* 0x0000000000007941 */ /* 0x000fea0003800000 */
.L_x_105:
[----:B------:R-:W-:-:S03]  /*6510*/  UMOV UR4, 0xffffffff ;  /* 0xffffffff00047882 */ /* 0x000fc60000000000 */
[----:B------:R-:W-:Y:S05]  /*6520*/  BRA.DIV UR4, `(.L_x_118) ;  /* 0x00000006041c7947 */ /* 0x000fea000b800000 */
[----:B------:R-:W-:-:S13]  /*6530*/  ELECT P0, URZ, PT ;  /* 0x00000000003f782f */ /* 0x000fda0003800000 */
.L_x_132:
[----:B------:R-:W-:Y:S04]  /*6540*/  BSSY B0, `(.L_x_119) ;  /* 0x000002b000007945 */ /* 0x000fe80003800000 */
[----:B------:R-:W-:Y:S05]  /*6550*/  @!P0 BRA `(.L_x_120) ;  /* 0x0000000000a48947 */ /* 0x000fea0003800000 */
[----:B------:R-:W-:-:S04]  /*6560*/  LOP3.LUT R4, R4, 0x2, RZ, 0xfc, !PT ;  /* 0x0000000204047812 */ /* 0x000fc800078efcff */
[----:B------:R-:W-:-:S13]  /*6570*/  ISETP.NE.AND P0, PT, R4, 0x3, PT ;  /* 0x000000030400780c */ /* 0x000fda0003f05270 */
[----:B------:R-:W-:Y:S05]  /*6580*/  @!P0 BRA `(.L_x_121) ;  /* 0x0000000000048947 */ /* 0x000fea0003800000 */
[----:B------:R-:W-:Y:S01]  /*6590*/  BPT.TRAP 0x1 ;  /* 0x000000040000795c */ /* 0x000fe20000300000 */
.L_x_121:
[----:B------:R-:W0:Y:S01]  /*65a0*/  S2R R3, SR_CgaCtaId ;  /* 0x0000000000037919 */ /* 0x000e220000008800 */
[----:B------:R-:W-:Y:S02]  /*65b0*/  MOV R0, 0x400 ;  /* 0x0000040000007802 */ /* 0x000fe40000000f00 */
[----:B------:R-:W-:Y:S02]  /*65c0*/  SHF.L.U32 R2, R11, 0x1f, RZ ;  /* 0x0000001f0b027819 */ /* 0x000fe400000006ff */
[----:B0-----:R-:W-:-:S05]  /*65d0*/  LEA R3, R3, R0, 0x18 ;  /* 0x0000000003037211 */ /* 0x001fca00078ec0ff */
[----:B------:R-:W-:-:S04]  /*65e0*/  VIADD R3, R3, 0x20 ;  /* 0x0000002003037836 */ /* 0x000fc80000000000 */
[C---:B------:R-:W-:Y:S02]  /*65f0*/  IMAD R5, R10.reuse, 0x8, R3 ;  /* 0x000000080a057824 */ /* 0x040fe400078e0203 */
[----:B------:R-:W-:Y:S02]  /*6600*/  VIADD R10, R10, 0x1 ;  /* 0x000000010a0a7836 */ /* 0x000fe40000000000 */
[----:B------:R-:W0:Y:S03]  /*6610*/  SYNCS.PHASECHK.TRANS64.TRYWAIT P0, [R5+URZ], R2 ;  /* 0x00000002050075a7 */ /* 0x000e26000800017f */
[----:B------:R-:W-:-:S04]  /*6620*/  ISETP.NE.AND P1, PT, R10, 0x4, PT ;  /* 0x000000040a00780c */ /* 0x000fc80003f25270 */
[----:B------:R-:W-:Y:S02]  /*6630*/  SEL R0, RZ, 0x1, P1 ;  /* 0x00000001ff007807 */ /* 0x000fe40000800000 */
[----:B------:R-:W-:Y:S02]  /*6640*/  SEL R10, R10, RZ, P1 ;  /* 0x000000ff0a0a7207 */ /* 0x000fe40000800000 */
[----:B------:R-:W-:-:S03]  /*6650*/  LOP3.LUT R11, R11, R0, RZ, 0x3c, !PT ;  /* 0x000000000b0b7212 */ /* 0x000fc600078e3cff */
[----:B------:R-:W-:Y:S01]  /*6660*/  IMAD R7, R10, 0x8, R3 ;  /* 0x000000080a077824 */ /* 0x000fe200078e0203 */
[----:B------:R-:W-:Y:S01]  /*6670*/  SHF.L.U32 R4, R11, 0x1f, RZ ;  /* 0x0000001f0b047819 */ /* 0x000fe200000006ff */
[----:B0-----:R-:W-:Y:S06]  /*6680*/  @!P0 BRA `(.L_x_122) ;  /* 0x0000000000e88947 */ /* 0x001fec0003800000 */
.L_x_133:
[----:B------:R-:W1:Y:S01]  /*6690*/  SYNCS.PHASECHK.TRANS64.TRYWAIT P0, [R7+URZ], R4 ;  /* 0x00000004070075a7 */ /* 0x000e62000800017f */
[----:B------:R-:W-:-:S05]  /*66a0*/  VIADD R0, R10, 0x1 ;  /* 0x000000010a007836 */ /* 0x000fca0000000000 */
[----:B------:R-:W-:-:S04]  /*66b0*/  ISETP.NE.AND P1, PT, R0, 0x4, PT ;  /* 0x000000040000780c */ /* 0x000fc80003f25270 */
[----:B0-----:R-:W-:Y:S02]  /*66c0*/  SEL R2, RZ, 0x1, P1 ;  /* 0x00000001ff027807 */ /* 0x001fe40000800000 */
[----:B------:R-:W-:Y:S02]  /*66d0*/  SEL R0, R0, RZ, P1 ;  /* 0x000000ff00007207 */ /* 0x000fe40000800000 */
[----:B------:R-:W-:-:S03]  /*66e0*/  LOP3.LUT R11, R11, R2, RZ, 0x3c, !PT ;  /* 0x000000020b0b7212 */ /* 0x000fc600078e3cff */
[----:B------:R-:W-:Y:S01]  /*66f0*/  IMAD R6, R0, 0x8, R3 ;  /* 0x0000000800067824 */ /* 0x000fe200078e0203 */
[----:B------:R-:W-:Y:S01]  /*6700*/  SHF.L.U32 R5, R11, 0x1f, RZ ;  /* 0x0000001f0b057819 */ /* 0x000fe200000006ff */
[----:B-1----:R-:W-:Y:S06]  /*6710*/  @!P0 BRA `(.L_x_123) ;  /* 0x0000000000d88947 */ /* 0x002fec0003800000 */
.L_x_134:
[----:B------:R-:W1:Y:S01]  /*6720*/  SYNCS.PHASECHK.TRANS64.TRYWAIT P0, [R6+URZ], R5 ;  /* 0x00000005060075a7 */ /* 0x000e62000800017f */
[----:B------:R-:W-:-:S05]  /*6730*/  VIADD R0, R0, 0x1 ;  /* 0x0000000100007836 */ /* 0x000fca0000000000 */
[----:B------:R-:W-:-:S04]  /*6740*/  ISETP.NE.AND P1, PT, R0, 0x4, PT ;  /* 0x000000040000780c */ /* 0x000fc80003f25270 */
[----:B------:R-:W-:Y:S02]  /*6750*/  SEL R2, RZ, 0x1, P1 ;  /* 0x00000001ff027807 */ /* 0x000fe40000800000 */
[----:B------:R-:W-:Y:S02]  /*6760*/  SEL R0, R0, RZ, P1 ;  /* 0x000000ff00007207 */ /* 0x000fe40000800000 */
[----:B------:R-:W-:Y:S01]  /*6770*/  LOP3.LUT R2, R11, R2, RZ, 0x3c, !PT ;  /* 0x000000020b027212 */ /* 0x000fe200078e3cff */
[----:B-1----:R-:W-:Y:S06]  /*6780*/  @!P0 BRA `(.L_x_124) ;  /* 0x0000000000d08947 */ /* 0x002fec0003800000 */
.L_x_135:
[----:B------:R-:W-:Y:S01]  /*6790*/  IMAD R3, R0, 0x8, R3 ;  /* 0x0000000800037824 */ /* 0x000fe200078e0203 */
[----:B------:R-:W-:-:S07]  /*67a0*/  SHF.L.U32 R0, R2, 0x1f, RZ ;  /* 0x0000001f02007819 */ /* 0x000fce00000006ff */
.L_x_125:
[----:B--2---:R2:W3:Y:S02]  /*67b0*/  SYNCS.PHASECHK.TRANS64.TRYWAIT P0, [R3+URZ], R0 ;  /* 0x00000000030075a7 */ /* 0x0044e4000800017f */
[----:B---3--:R-:W-:Y:S05]  /*67c0*/  @!P0 NANOSLEEP.SYNCS 0x989680 ;  /* 0x009896800000895d */ /* 0x008fea0003900000 */
[----:B------:R-:W3:Y:S02]  /*67d0*/  @!P0 SYNCS.PHASECHK.TRANS64 P0, [R3+URZ], R0 ;  /* 0x00000000030085a7 */ /* 0x000ee4000800007f */
[----:B---3--:R-:W-:Y:S05]  /*67e0*/  @!P0 BRA `(.L_x_125) ;  /* 0xfffffffc00f08947 */ /* 0x008fea000383ffff */
.L_x_120:
[----:B------:R-:W-:Y:S05]  /*67f0*/  BSYNC B0 ;  /* 0x0000000000007941 */ /* 0x000fea0003800000 */
.L_x_119:
[----:B------:R-:W-:Y:S05]  /*6800*/  EXIT ;  /* 0x000000000000794d */ /* 0x000fea0003800000 */
.L_x_17:
[----:B-1----:R-:W-:-:S04]  /*6810*/  IMAD.U32 R7, RZ, RZ, UR6 ;  /* 0x00000006ff077e24 */ /* 0x002fc8000f8e00ff */
[----:B------:R1:W3:Y:S03]  /*6820*/  SYNCS.PHASECHK.TRANS64.TRYWAIT P0, [R7+URZ], R6 ;  /* 0x00000006070075a7 */ /* 0x0002e6000800017f */
[----:B---3--:R-:W-:Y:S05]  /*6830*/  @!P0 NANOSLEEP.SYNCS 0x989680 ;  /* 0x009896800000895d */ /* 0x008fea0003900000 */
[----:B------:R-:W3:Y:S02]  /*6840*/  @!P0 SYNCS.PHASECHK.TRANS64 P0, [R7+URZ], R6 ;  /* 0x00000006070085a7 */ /* 0x000ee4000800007f */
[----:B---3--:R-:W-:Y:S05]  /*6850*/  @!P0 BRA `(.L_x_17) ;  /* 0xfffffffc00ec8947 */ /* 0x008fea000383ffff */
[----:B------:R-:W-:Y:S05]  /*6860*/  BRA `(.L_x_16) ;  /* 0xffffffa800c07947 */ /* 0x000fea000383ffff */
.L_x_23:
[----:B-1----:R-:W-:-:S04]  /*6870*/  IMAD.U32 R8, RZ, RZ, UR12 ;  /* 0x0000000cff087e24 */ /* 0x002fc8000f8e00ff */
[----:B------:R1:W3:Y:S03]  /*6880*/  SYNCS.PHASECHK.TRANS64.TRYWAIT P0, [R8+URZ], R7 ;  /* 0x00000007080075a7 */ /* 0x0002e6000800017f */
[----:B---3--:R-:W-:Y:S05]  /*6890*/  @!P0 NANOSLEEP.SYNCS 0x989680 ;  /* 0x009896800000895d */ /* 0x008fea0003900000 */
[----:B------:R-:W3:Y:S02]  /*68a0*/  @!P0 SYNCS.PHASECHK.TRANS64 P0, [R8+URZ], R7 ;  /* 0x00000007080085a7 */ /* 0x000ee4000800007f */
[----:B---3--:R-:W-:Y:S05]  /*68b0*/  @!P0 BRA `(.L_x_23) ;  /* 0xfffffffc00ec8947 */ /* 0x008fea000383ffff */
[----:B------:R-:W-:Y:S05]  /*68c0*/  BRA `(.L_x_22) ;  /* 0xffffffb000307947 */ /* 0x000fea000383ffff */
.L_x_106:
[----:B------:R-:W-:Y:S01]  /*68d0*/  BSSY B1, `(.L_x_126) ;  /* 0x0000006000017945 */ /* 0x000fe20003800000 */
[----:B------:R-:W-:-:S07]  /*68e0*/  IMAD.MOV.U32 R2, RZ, RZ, -0x1 ;  /* 0xffffffffff027424 */ /* 0x000fce00078e00ff */
[----:B------:R-:W-:Y:S05]  /*68f0*/  WARPSYNC.COLLECTIVE R2, `(.L_x_127) ;  /* 0x00000000020c7348 */ /* 0x000fea0003c00000 */
[----:B------:R-:W-:Y:S02]  /*6900*/  ELECT P1, UR62, PT ;  /* 0x00000000003e782f */ /* 0x000fe40003820000 */
[----:B------:R-:W-:Y:S01]  /*6910*/  MOV R2, UR62 ;  /* 0x0000003e00027c02 */ /* 0x000fe20008000f00 */
[----:B------:R-:W-:Y:S10]  /*6920*/  ENDCOLLECTIVE ;  /* 0x000000000000791b */ /* 0x000ff40003800000 */
.L_x_127:
[----:B------:R-:W-:Y:S05]  /*6930*/  BSYNC B1 ;  /* 0x0000000000017941 */ /* 0x000fea0003800000 */
.L_x_126:
[----:B------:R-:W-:Y:S05]  /*6940*/  BRA `(.L_x_128) ;  /* 0xfffffff000387947 */ /* 0x000fea000383ffff */
.L_x_109:
[----:B-1----:R1:W2:Y:S02]  /*6950*/  SYNCS.PHASECHK.TRANS64.TRYWAIT P1, [R18+URZ+0x20], R7 ;  /* 0x00002007120075a7 */ /* 0x0022a4000802017f */
[----:B--2---:R-:W-:Y:S05]  /*6960*/  @!P1 NANOSLEEP.SYNCS 0x989680 ;  /* 0x009896800000995d */ /* 0x004fea0003900000 */
[----:B------:R-:W2:Y:S02]  /*6970*/  @!P1 SYNCS.PHASECHK.TRANS64 P1, [R18+URZ+0x20], R7 ;  /* 0x00002007120095a7 */ /* 0x000ea4000802007f */
[----:B--2---:R-:W-:Y:S05]  /*6980*/  @!P1 BRA `(.L_x_109) ;  /* 0xfffffffc00f09947 */ /* 0x004fea000383ffff */
[----:B------:R-:W-:Y:S05]  /*6990*/  BRA `(.L_x_129) ;  /* 0xfffffff0006c7947 */ /* 0x000fea000383ffff */
.L_x_118:
[----:B------:R-:W-:Y:S01]  /*69a0*/  BSSY B0, `(.L_x_130) ;  /* 0x0000006000007945 */ /* 0x000fe20003800000 */
[----:B------:R-:W-:-:S07]  /*69b0*/  IMAD.MOV.U32 R2, RZ, RZ, -0x1 ;  /* 0xffffffffff027424 */ /* 0x000fce00078e00ff */
[----:B------:R-:W-:Y:S05]  /*69c0*/  WARPSYNC.COLLECTIVE R2, `(.L_x_131) ;  /* 0x00000000020c7348 */ /* 0x000fea0003c00000 */
[----:B------:R-:W-:Y:S02]  /*69d0*/  ELECT P1, UR62, PT ;  /* 0x00000000003e782f */ /* 0x000fe40003820000 */
[----:B------:R-:W-:Y:S01]  /*69e0*/  MOV R2, UR62 ;  /* 0x0000003e00027c02 */ /* 0x000fe20008000f00 */
[----:B------:R-:W-:Y:S10]  /*69f0*/  ENDCOLLECTIVE ;  /* 0x000000000000791b */ /* 0x000ff40003800000 */
.L_x_131:
[----:B------:R-:W-:Y:S05]  /*6a00*/  BSYNC B0 ;  /* 0x0000000000007941 */ /* 0x000fea0003800000 */
.L_x_130:
[----:B------:R-:W-:Y:S01]  /*6a10*/  PLOP3.LUT P0, PT, P1, PT, PT, 0x80, 0x0 ;  /* 0x000000000000781c */ /* 0x000fe20000f0f070 */
[----:B------:R-:W-:-:S12]  /*6a20*/  BRA `(.L_x_132) ;  /* 0xfffffff800c47947 */ /* 0x000fd8000383ffff */
.L_x_122:
[----:B0-----:R0:W1:Y:S02]  /*6a30*/  SYNCS.PHASECHK.TRANS64.TRYWAIT P0, [R5+URZ], R2 ;  /* 0x00000002050075a7 */ /* 0x001064000800017f */
[----:B-1----:R-:W-:Y:S05]  /*6a40*/  @!P0 NANOSLEEP.SYNCS 0x989680 ;  /* 0x009896800000895d */ /* 0x002fea0003900000 */
[----:B------:R-:W1:Y:S02]  /*6a50*/  @!P0 SYNCS.PHASECHK.TRANS64 P0, [R5+URZ], R2 ;  /* 0x00000002050085a7 */ /* 0x000e64000800007f */
[----:B-1----:R-:W-:Y:S05]  /*6a60*/  @!P0 BRA `(.L_x_122) ;  /* 0xfffffffc00f08947 */ /* 0x002fea000383ffff */
[----:B------:R-:W-:Y:S05]  /*6a70*/  BRA `(.L_x_133) ;  /* 0xfffffffc00047947 */ /* 0x000fea000383ffff */
.L_x_123:
[----:B0-----:R0:W1:Y:S02]  /*6a80*/  SYNCS.PHASECHK.TRANS64.TRYWAIT P0, [R7+URZ], R4 ;  /* 0x00000004070075a7 */ /* 0x001064000800017f */
[----:B-1----:R-:W-:Y:S05]  /*6a90*/  @!P0 NANOSLEEP.SYNCS 0x989680 ;  /* 0x009896800000895d */ /* 0x002fea0003900000 */
[----:B------:R-:W1:Y:S02]  /*6aa0*/  @!P0 SYNCS.PHASECHK.TRANS64 P0, [R7+URZ], R4 ;  /* 0x00000004070085a7 */ /* 0x000e64000800007f */
[----:B-1----:R-:W-:Y:S05]  /*6ab0*/  @!P0 BRA `(.L_x_123) ;  /* 0xfffffffc00f08947 */ /* 0x002fea000383ffff */
[----:B------:R-:W-:Y:S05]  /*6ac0*/  BRA `(.L_x_134) ;  /* 0xfffffffc00147947 */ /* 0x000fea000383ffff */
.L_x_124:
[----:B-1----:R1:W2:Y:S02]  /*6ad0*/  SYNCS.PHASECHK.TRANS64.TRYWAIT P0, [R6+URZ], R5 ;  /* 0x00000005060075a7 */ /* 0x0022a4000800017f */
[----:B--2---:R-:W-:Y:S05]  /*6ae0*/  @!P0 NANOSLEEP.SYNCS 0x989680 ;  /* 0x009896800000895d */ /* 0x004fea0003900000 */
[----:B------:R-:W2:Y:S02]  /*6af0*/  @!P0 SYNCS.PHASECHK.TRANS64 P0, [R6+URZ], R5 ;  /* 0x00000005060085a7 */ /* 0x000ea4000800007f */
[----:B--2---:R-:W-:Y:S05]  /*6b00*/  @!P0 BRA `(.L_x_124) ;  /* 0xfffffffc00f08947 */ /* 0x004fea000383ffff */
[----:B------:R-:W-:Y:S05]  /*6b10*/  BRA `(.L_x_135) ;  /* 0xfffffffc001c7947 */ /* 0x000fea000383ffff */
.L_x_136:
[----:B------:R-:W-:-:S00]  /*6b20*/  BRA `(.L_x_136) ;  /* 0xfffffffc00fc7947 */ /* 0x000fc0000383ffff */
[----:B------:R-:W-:-:S00]  /*6b30*/  NOP ;  /* 0x0000000000007918 */ /* 0x000fc00000000000 */
        /* <DEDUP_REMOVED lines=12> */
.L_x_137:


//--------------------- .nv.shared._ZN7cutlass13device_kernelINS_4gemm6kernel13GemmUniversalIN4cute5tupleIJiiiiEEENS1_10collective13CollectiveMmaINS1_37MainloopSm90TmaGmmaWarpSpecializedFP8ILi4ENS5_IJNS4_1CILi1EEESB_SB_EEENS1_35KernelTmaWarpSpecializedCooperativeEEENS5_IJNSA_ILi128EEENSA_ILi64EEENSA_ILi32EEEEEENS_12float_e4m3_tENS5_IJlSB_lEEESJ_SK_NS4_8TiledMMAINS4_8MMA_AtomIJNS4_4SM904GMMA30MMA_64x64x32_F32E4M3E4M3_SS_TNILNSO_7ScaleInE1ELSQ_1EEEEEENS4_6LayoutINS5_IJNSA_ILi2EEESB_SB_EEENS5_IJSB_NSA_ILi0EEESW_EEEEENS5_IJNS4_10UnderscoreESZ_SZ_EEEEENS4_13SM90_TMA_LOADENS4_14ComposedLayoutINS4_7SwizzleILi1ELi4ELi3EEENS4_18smem_ptr_flag_bitsILi8EEENST_INS5_IJNSA_ILi8EEESH_EEENS5_IJSH_SB_EEEEEEEvNS4_8identityES12_S1C_vS1D_EENS_8epilogue10collective6detail29Sm90TmaWarpSpecializedAdapterINS1G_15DefaultEpilogueISJ_SK_SK_NS1F_6thread17LinearCombinationISJ_Li1EffLNS1K_9ScaleType4KindE0ELNS_15FloatRoundStyleE2ESJ_EENS1_15EpilogueDefaultEEEEEvvEEEEvNT_6ParamsE --------------------------
	.section	.nv.shared._ZN7cutlass13device_kernelINS_4gemm6kernel13GemmUniversalIN4cute5tupleIJiiiiEEENS1_10collective13CollectiveMmaINS1_37MainloopSm90TmaGmmaWarpSpecializedFP8ILi4ENS5_IJNS4_1CILi1EEESB_SB_EEENS1_35KernelTmaWarpSpecializedCooperativeEEENS5_IJNSA_ILi128EEENSA_ILi64EEENSA_ILi32EEEEEENS_12float_e4m3_tENS5_IJlSB_lEEESJ_SK_NS4_8TiledMMAINS4_8MMA_AtomIJNS4_4SM904GMMA30MMA_64x64x32_F32E4M3E4M3_SS_TNILNSO_7ScaleInE1ELSQ_1EEEEEENS4_6LayoutINS5_IJNSA_ILi2EEESB_SB_EEENS5_IJSB_NSA_ILi0EEESW_EEEEENS5_IJNS4_10UnderscoreESZ_SZ_EEEEENS4_13SM90_TMA_LOADENS4_14ComposedLayoutINS4_7SwizzleILi1ELi4ELi3EEENS4_18smem_ptr_flag_bitsILi8EEENST_INS5_IJNSA_ILi8EEESH_EEENS5_IJSH_SB_EEEEEEEvNS4_8identityES12_S1C_vS1D_EENS_8epilogue10collective6detail29Sm90TmaWarpSpecializedAdapterINS1G_15DefaultEpilogueISJ_SK_SK_NS1F_6thread17LinearCombinationISJ_Li1EffLNS1K_9ScaleType4KindE0ELNS_15FloatRoundStyleE2ESJ_EENS1_15EpilogueDefaultEEEEEvvEEEEvNT_6ParamsE,"aw",@nobits
	.sectionflags	@""
	.align	16
	.zero		1024


//--------------------- .nv.shared.reserved.0     --------------------------
	.section	.nv.shared.reserved.0,"aw",@nobits
	.weak		__nv_reservedSMEM_offset_0_alias
	.size		__nv_reservedSMEM_offset_0_alias, 0, 0
	.other		__nv_reservedSMEM_offset_0_alias,@"STO_CUDA_RESERVED_SHARED STV_DEFAULT"
__nv_reservedSMEM_offset_0_alias:
	.zero		0


//--------------------- .nv.global                --------------------------
	.section	.nv.global,"aw",@nobits
.nv.global:
	.type		_ZN39_INTERNAL_7fbaa884_4_k_cu_cb975740_30754cute1_E,@object
	.size		_ZN39_INTERNAL_7fbaa884_4_k_cu_cb975740_30754cute1_E,(_ZN39_INTERNAL_7fbaa884_4_k_cu_cb975740_30754cuda3std3__45__cpo6cbeginE - _ZN39_INTERNAL_7fbaa884_4_k_cu_cb975740_30754cute1_E)
_ZN39_INTERNAL_7fbaa884_4_k_cu_cb975740_30754cute1_E:
	.zero		1
	.type		_ZN39_INTERNAL_7fbaa884_4_k_cu_cb975740_30754cuda3std3__45__cpo6cbeginE,@object
	.size		_ZN39_INTERNAL_7fbaa884_4_k_cu_cb975740_30754cuda3std3__45__cpo6cbeginE,(_ZN39_INTERNAL_7fbaa884_4_k_cu_cb975740_30754cuda3std3__48in_placeE - _ZN39_INTERNAL_7fbaa884_4_k_cu_cb975740_30754cuda3std3__45__cpo6cbeginE)
_ZN39_INTERNAL_7fbaa884_4_k_cu_cb975740_30754cuda3std3__45__cpo6cbeginE:
	.zero		1
	.type		_ZN39_INTERNAL_7fbaa884_4_k_cu_cb975740_30754cuda3std3__48in_placeE,@object
	.size		_ZN39_INTERNAL_7fbaa884_4_k_cu_cb975740_30754cuda3std3__48in_placeE,(_ZN39_INTERNAL_7fbaa884_4_k_cu_cb975740_30754cuda3std6ranges3__45__cpo9iter_moveE - _ZN39_INTERNAL_7fbaa884_4_k_cu_cb975740_30754cuda3std3__48in_placeE)
_ZN39_INTERNAL_7fbaa884_4_k_cu_cb975740_30754cuda3std3__48in_placeE:
	.zero		1
	.type		_ZN39_INTERNAL_7fbaa884_4_k_cu_cb975740_30754cuda3std6ranges3__45__cpo9iter_moveE,@object
	.size		_ZN39_INTERNAL_7fbaa884_4_k_cu_cb975740_30754cuda3std6ranges3__45__cpo9iter_moveE,(_ZN39_INTERNAL_7fbaa884_4_k_cu_cb975740_30754cuda3std3__45__cpo5beginE - _ZN39_INTERNAL_7fbaa884_4_k_cu_cb975740_30754cuda3std6ranges3__45__cpo9iter_moveE)
_ZN39_INTERNAL_7fbaa884_4_k_cu_cb975740_30754cuda3std6ranges3__45__cpo9iter_moveE:
	.zero		1
	.type		_ZN39_INTERNAL_7fbaa884_4_k_cu_cb975740_30754cuda3std3__45__cpo5beginE,@object
	.size		_ZN39_INTERNAL_7fbaa884_4_k_cu_cb975740_30754cuda3std3__45__cpo5beginE,(_ZN39_INTERNAL_7fbaa884_4_k_cu_cb975740_30754cuda3std3__441_GLOBAL__N__7fbaa884_4_k_cu_cb975740_30756ignoreE - _ZN39_INTERNAL_7fbaa884_4_k_cu_cb975740_30754cuda3std3__45__cpo5beginE)
_ZN39_INTERNAL_7fbaa884_4_k_cu_cb975740_30754cuda3std3__45__cpo5beginE:
	.zero		1
	.type		_ZN39_INTERNAL_7fbaa884_4_k_cu_cb975740_30754cuda3std3__441_GLOBAL__N__7fbaa884_4_k_cu_cb975740_30756ignoreE,@object
	.size		_ZN39_INTERNAL_7fbaa884_4_k_cu_cb975740_30754cuda3std3__441_GLOBAL__N__7fbaa884_4_k_cu_cb975740_30756ignoreE,(_ZN39_INTERNAL_7fbaa884_4_k_cu_cb975740_30754cute7productE - _ZN39_INTERNAL_7fbaa884_4_k_cu_cb975740_30754cuda3std3__441_GLOBAL__N__7fbaa884_4_k_cu_cb975740_30756ignoreE)
_ZN39_INTERNAL_7fbaa884_4_k_cu_cb975740_30754cuda3std3__441_GLOBAL__N__7fbaa884_4_k_cu_cb975740_30756ignoreE:
	.zero		1
	.type		_ZN39_INTERNAL_7fbaa884_4_k_cu_cb975740_30754cute7productE,@object
	.size		_ZN39_INTERNAL_7fbaa884_4_k_cu_cb975740_30754cute7productE,(_ZN39_INTERNAL_7fbaa884_4_k_cu_cb975740_30754cuda3std3__45__cpo3endE - _ZN39_INTERNAL_7fbaa884_4_k_cu_cb975740_30754cute7productE)
_ZN39_INTERNAL_7fbaa884_4_k_cu_cb975740_30754cute7productE:
	.zero		1
	.type		_ZN39_INTERNAL_7fbaa884_4_k_cu_cb975740_30754cuda3std3__45__cpo3endE,@object
	.size		_ZN39_INTERNAL_7fbaa884_4_k_cu_cb975740_30754cuda3std3__45__cpo3endE,(_ZN39_INTERNAL_7fbaa884_4_k_cu_cb975740_30754cuda3std3__419piecewise_constructE - _ZN39_INTERNAL_7fbaa884_4_k_cu_cb975740_30754cuda3std3__45__cpo3endE)
_ZN39_INTERNAL_7fbaa884_4_k_cu_cb975740_30754cuda3std3__45__cpo3endE:
	.zero		1
	.type		_ZN39_INTERNAL_7fbaa884_4_k_cu_cb975740_30754cuda3std3__419piecewise_constructE,@object
	.size		_ZN39_INTERNAL_7fbaa884_4_k_cu_cb975740_30754cuda3std3__419piecewise_constructE,(_ZN39_INTERNAL_7fbaa884_4_k_cu_cb975740_30754cuda3std3__45__cpo4cendE - _ZN39_INTERNAL_7fbaa884_4_k_cu_cb975740_30754cuda3std3__419piecewise_constructE)
_ZN39_INTERNAL_7fbaa884_4_k_cu_cb975740_30754cuda3std3__419piecewise_constructE:
	.zero		1
	.type		_ZN39_INTERNAL_7fbaa884_4_k_cu_cb975740_30754cuda3std3__45__cpo4cendE,@object
	.size		_ZN39_INTERNAL_7fbaa884_4_k_cu_cb975740_30754cuda3std3__45__cpo4cendE,(_ZN39_INTERNAL_7fbaa884_4_k_cu_cb975740_30754cuda3std6ranges3__45__cpo4swapE - _ZN39_INTERNAL_7fbaa884_4_k_cu_cb975740_30754cuda3std3__45__cpo4cendE)
_ZN39_INTERNAL_7fbaa884_4_k_cu_cb975740_30754cuda3std3__45__cpo4cendE:
	.zero		1
	.type		_ZN39_INTERNAL_7fbaa884_4_k_cu_cb975740_30754cuda3std6ranges3__45__cpo4swapE,@object
	.size		_ZN39_INTERNAL_7fbaa884_4_k_cu_cb975740_30754cuda3std6ranges3__45__cpo4swapE,(.L_7 - _ZN39_INTERNAL_7fbaa884_4_k_cu_cb975740_30754cuda3std6ranges3__45__cpo4swapE)
_ZN39_INTERNAL_7fbaa884_4_k_cu_cb975740_30754cuda3std6ranges3__45__cpo4swapE:
	.zero		1
.L_7:


//--------------------- .nv.constant0._ZN7cutlass13device_kernelINS_4gemm6kernel13GemmUniversalIN4cute5tupleIJiiiiEEENS1_10collective13CollectiveMmaINS1_37MainloopSm90TmaGmmaWarpSpecializedFP8ILi4ENS5_IJNS4_1CILi1EEESB_SB_EEENS1_35KernelTmaWarpSpecializedCooperativeEEENS5_IJNSA_ILi128EEENSA_ILi64EEENSA_ILi32EEEEEENS_12float_e4m3_tENS5_IJlSB_lEEESJ_SK_NS4_8TiledMMAINS4_8MMA_AtomIJNS4_4SM904GMMA30MMA_64x64x32_F32E4M3E4M3_SS_TNILNSO_7ScaleInE1ELSQ_1EEEEEENS4_6LayoutINS5_IJNSA_ILi2EEESB_SB_EEENS5_IJSB_NSA_ILi0EEESW_EEEEENS5_IJNS4_10UnderscoreESZ_SZ_EEEEENS4_13SM90_TMA_LOADENS4_14ComposedLayoutINS4_7SwizzleILi1ELi4ELi3EEENS4_18smem_ptr_flag_bitsILi8EEENST_INS5_IJNSA_ILi8EEESH_EEENS5_IJSH_SB_EEEEEEEvNS4_8identityES12_S1C_vS1D_EENS_8epilogue10collective6detail29Sm90TmaWarpSpecializedAdapterINS1G_15DefaultEpilogueISJ_SK_SK_NS1F_6thread17LinearCombinationISJ_Li1EffLNS1K_9ScaleType4KindE0ELNS_15FloatRoundStyleE2ESJ_EENS1_15EpilogueDefaultEEEEEvvEEEEvNT_6ParamsE --------------------------
	.section	.nv.constant0._ZN7cutlass13device_kernelINS_4gemm6kernel13GemmUniversalIN4cute5tupleIJiiiiEEENS1_10collective13CollectiveMmaINS1_37MainloopSm90TmaGmmaWarpSpecializedFP8ILi4ENS5_IJNS4_1CILi1EEESB_SB_EEENS1_35KernelTmaWarpSpecializedCooperativeEEENS5_IJNSA_ILi128EEENSA_ILi64EEENSA_ILi32EEEEEENS_12float_e4m3_tENS5_IJlSB_lEEESJ_SK_NS4_8TiledMMAINS4_8MMA_AtomIJNS4_4SM904GMMA30MMA_64x64x32_F32E4M3E4M3_SS_TNILNSO_7ScaleInE1ELSQ_1EEEEEENS4_6LayoutINS5_IJNSA_ILi2EEESB_SB_EEENS5_IJSB_NSA_ILi0EEESW_EEEEENS5_IJNS4_10UnderscoreESZ_SZ_EEEEENS4_13SM90_TMA_LOADENS4_14ComposedLayoutINS4_7SwizzleILi1ELi4ELi3EEENS4_18smem_ptr_flag_bitsILi8EEENST_INS5_IJNSA_ILi8EEESH_EEENS5_IJSH_SB_EEEEEEEvNS4_8identityES12_S1C_vS1D_EENS_8epilogue10collective6detail29Sm90TmaWarpSpecializedAdapterINS1G_15DefaultEpilogueISJ_SK_SK_NS1F_6thread17LinearCombinationISJ_Li1EffLNS1K_9ScaleType4KindE0ELNS_15FloatRoundStyleE2ESJ_EENS1_15EpilogueDefaultEEEEEvvEEEEvNT_6ParamsE,"a",@progbits
	.sectionflags	@""
	.align	4
.nv.constant0._ZN7cutlass13device_kernelINS_4gemm6kernel13GemmUniversalIN4cute5tupleIJiiiiEEENS1_10collective13CollectiveMmaINS1_37MainloopSm90TmaGmmaWarpSpecializedFP8ILi4ENS5_IJNS4_1CILi1EEESB_SB_EEENS1_35KernelTmaWarpSpecializedCooperativeEEENS5_IJNSA_ILi128EEENSA_ILi64EEENSA_ILi32EEEEEENS_12float_e4m3_tENS5_IJlSB_lEEESJ_SK_NS4_8TiledMMAINS4_8MMA_AtomIJNS4_4SM904GMMA30MMA_64x64x32_F32E4M3E4M3_SS_TNILNSO_7ScaleInE1ELSQ_1EEEEEENS4_6LayoutINS5_IJNSA_ILi2EEESB_SB_EEENS5_IJSB_NSA_ILi0EEESW_EEEEENS5_IJNS4_10UnderscoreESZ_SZ_EEEEENS4_13SM90_TMA_LOADENS4_14ComposedLayoutINS4_7SwizzleILi1ELi4ELi3EEENS4_18smem_ptr_flag_bitsILi8EEENST_INS5_IJNSA_ILi8EEESH_EEENS5_IJSH_SB_EEEEEEEvNS4_8identityES12_S1C_vS1D_EENS_8epilogue10collective6detail29Sm90TmaWarpSpecializedAdapterINS1G_15DefaultEpilogueISJ_SK_SK_NS1F_6thread17LinearCombinationISJ_Li1EffLNS1K_9ScaleType4KindE0ELNS_15FloatRoundStyleE2ESJ_EENS1_15EpilogueDefaultEEEEEvvEEEEvNT_6ParamsE:
	.zero		1664


//--------------------- SYMBOLS --------------------------

	.type		.nv.reservedSmem.offset0,@object
	.size		.nv.reservedSmem.offset0,0x4
